//
// Generated by NVIDIA NVVM Compiler
//
// Compiler Build ID: CL-36424714
// Cuda compilation tools, release 13.0, V13.0.88
// Based on NVVM 20.0.0
//

.version 9.0
.target sm_100
.address_size 64

	// .globl	_Z8ssaa_gpuP6uchar4S0_iii
.func  (.param .align 16 .b8 func_retval0[16]) __internal_trig_reduction_slowpathd
(
	.param .b64 __internal_trig_reduction_slowpathd_param_0
)
;
.global .align 8 .b8 __cudart_i2opi_d[144] = {8, 93, 141, 31, 177, 95, 251, 107, 234, 146, 82, 138, 247, 57, 7, 61, 123, 241, 229, 235, 199, 186, 39, 117, 45, 234, 95, 158, 102, 63, 70, 79, 183, 9, 203, 39, 207, 126, 54, 109, 31, 109, 10, 90, 139, 17, 47, 239, 15, 152, 5, 222, 255, 151, 248, 31, 59, 40, 249, 189, 139, 95, 132, 156, 244, 57, 83, 131, 57, 214, 145, 57, 65, 126, 95, 180, 38, 112, 156, 233, 132, 68, 187, 46, 245, 53, 130, 232, 62, 167, 41, 177, 28, 235, 29, 254, 28, 146, 209, 9, 234, 46, 73, 6, 224, 210, 77, 66, 58, 110, 36, 183, 97, 197, 187, 222, 171, 99, 81, 254, 65, 144, 67, 60, 153, 149, 98, 219, 192, 221, 52, 245, 209, 87, 39, 252, 41, 21, 68, 78, 110, 131, 249, 162};

.visible .entry _Z8ssaa_gpuP6uchar4S0_iii(
	.param .u64 .ptr .align 1 _Z8ssaa_gpuP6uchar4S0_iii_param_0,
	.param .u64 .ptr .align 1 _Z8ssaa_gpuP6uchar4S0_iii_param_1,
	.param .u32 _Z8ssaa_gpuP6uchar4S0_iii_param_2,
	.param .u32 _Z8ssaa_gpuP6uchar4S0_iii_param_3,
	.param .u32 _Z8ssaa_gpuP6uchar4S0_iii_param_4
)
{
	.reg .pred 	%p<17>;
	.reg .b32 	%r<299>;
	.reg .b64 	%rd<41>;

	ld.param.u64 	%rd4, [_Z8ssaa_gpuP6uchar4S0_iii_param_0];
	ld.param.u64 	%rd3, [_Z8ssaa_gpuP6uchar4S0_iii_param_1];
	ld.param.u32 	%r106, [_Z8ssaa_gpuP6uchar4S0_iii_param_2];
	ld.param.u32 	%r107, [_Z8ssaa_gpuP6uchar4S0_iii_param_3];
	ld.param.u32 	%r108, [_Z8ssaa_gpuP6uchar4S0_iii_param_4];
	cvta.to.global.u64 	%rd1, %rd4;
	cvta.to.global.u64 	%rd2, %rd3;
	mov.u32 	%r109, %ntid.x;
	mov.u32 	%r110, %ctaid.x;
	mov.u32 	%r111, %tid.x;
	mad.lo.s32 	%r1, %r109, %r110, %r111;
	mov.u32 	%r112, %ntid.y;
	mov.u32 	%r113, %ctaid.y;
	mov.u32 	%r114, %tid.y;
	mad.lo.s32 	%r255, %r112, %r113, %r114;
	mov.u32 	%r115, %nctaid.x;
	mul.lo.s32 	%r3, %r109, %r115;
	mov.u32 	%r116, %nctaid.y;
	mul.lo.s32 	%r4, %r112, %r116;
	mul.lo.s32 	%r5, %r108, %r108;
	setp.ge.s32 	%p1, %r255, %r107;
	@%p1 bra 	$L__BB0_24;
	setp.gt.s32 	%p2, %r108, 0;
	@%p2 bra 	$L__BB0_2;
	bra.uni 	$L__BB0_20;
$L__BB0_2:
	add.s32 	%r6, %r108, -1;
	and.b32  	%r7, %r108, 7;
	add.s32 	%r8, %r7, -1;
	and.b32  	%r9, %r108, 3;
	and.b32  	%r10, %r108, 2147483640;
	and.b32  	%r11, %r108, 1;
	neg.s32 	%r12, %r10;
	mul.lo.s32 	%r13, %r108, %r106;
	shl.b32 	%r14, %r13, 3;
$L__BB0_3:
	setp.lt.s32 	%p6, %r1, %r106;
	@%p6 bra 	$L__BB0_5;
$L__BB0_4:
	add.s32 	%r255, %r255, %r4;
	setp.lt.s32 	%p16, %r255, %r107;
	@%p16 bra 	$L__BB0_3;
	bra.uni 	$L__BB0_24;
$L__BB0_5:
	mul.lo.s32 	%r119, %r5, %r106;
	mul.lo.s32 	%r17, %r119, %r255;
	mov.u32 	%r256, %r1;
$L__BB0_6:
	mul.lo.s32 	%r121, %r108, %r255;
	mad.lo.s32 	%r122, %r106, %r121, %r106;
	add.s32 	%r123, %r122, %r256;
	mul.lo.s32 	%r19, %r108, %r123;
	add.s32 	%r124, %r121, 2;
	mad.lo.s32 	%r125, %r106, %r124, %r256;
	mul.lo.s32 	%r20, %r108, %r125;
	add.s32 	%r126, %r121, 3;
	mad.lo.s32 	%r127, %r106, %r126, %r256;
	mul.lo.s32 	%r21, %r108, %r127;
	add.s32 	%r128, %r121, 4;
	mad.lo.s32 	%r129, %r106, %r128, %r256;
	mul.lo.s32 	%r22, %r108, %r129;
	add.s32 	%r130, %r121, 5;
	mad.lo.s32 	%r131, %r106, %r130, %r256;
	mul.lo.s32 	%r23, %r108, %r131;
	add.s32 	%r132, %r121, 6;
	mad.lo.s32 	%r133, %r106, %r132, %r256;
	mul.lo.s32 	%r24, %r108, %r133;
	add.s32 	%r134, %r121, 7;
	mad.lo.s32 	%r135, %r106, %r134, %r256;
	mul.lo.s32 	%r25, %r108, %r135;
	mad.lo.s32 	%r136, %r13, %r255, %r256;
	mul.lo.s32 	%r26, %r108, %r136;
	mov.b32 	%r257, 0;
	mov.u32 	%r296, %r257;
	mov.u32 	%r295, %r257;
	mov.u32 	%r294, %r257;
$L__BB0_7:
	setp.lt.u32 	%p7, %r6, 7;
	add.s32 	%r31, %r257, %r17;
	mov.b32 	%r283, 0;
	@%p7 bra 	$L__BB0_10;
	add.s32 	%r268, %r19, %r257;
	add.s32 	%r267, %r20, %r257;
	add.s32 	%r266, %r21, %r257;
	add.s32 	%r265, %r22, %r257;
	add.s32 	%r264, %r23, %r257;
	add.s32 	%r263, %r24, %r257;
	add.s32 	%r262, %r25, %r257;
	add.s32 	%r261, %r26, %r257;
	mov.u32 	%r269, %r12;
$L__BB0_9:
	.pragma "nounroll";
	mul.wide.s32 	%rd7, %r261, 4;
	add.s64 	%rd8, %rd1, %rd7;
	.pragma "used_bytes_mask 7";
	ld.global.u32 	%r139, [%rd8];
	bfe.u32 	%r140, %r139, 0, 8;
	add.s32 	%r141, %r294, %r140;
	bfe.u32 	%r142, %r139, 8, 8;
	add.s32 	%r143, %r295, %r142;
	bfe.u32 	%r144, %r139, 16, 8;
	add.s32 	%r145, %r296, %r144;
	mul.wide.s32 	%rd9, %r268, 4;
	add.s64 	%rd10, %rd1, %rd9;
	.pragma "used_bytes_mask 7";
	ld.global.u32 	%r146, [%rd10];
	bfe.u32 	%r147, %r146, 0, 8;
	add.s32 	%r148, %r141, %r147;
	bfe.u32 	%r149, %r146, 8, 8;
	add.s32 	%r150, %r143, %r149;
	bfe.u32 	%r151, %r146, 16, 8;
	add.s32 	%r152, %r145, %r151;
	mul.wide.s32 	%rd11, %r267, 4;
	add.s64 	%rd12, %rd1, %rd11;
	.pragma "used_bytes_mask 7";
	ld.global.u32 	%r153, [%rd12];
	bfe.u32 	%r154, %r153, 0, 8;
	add.s32 	%r155, %r148, %r154;
	bfe.u32 	%r156, %r153, 8, 8;
	add.s32 	%r157, %r150, %r156;
	bfe.u32 	%r158, %r153, 16, 8;
	add.s32 	%r159, %r152, %r158;
	mul.wide.s32 	%rd13, %r266, 4;
	add.s64 	%rd14, %rd1, %rd13;
	.pragma "used_bytes_mask 7";
	ld.global.u32 	%r160, [%rd14];
	bfe.u32 	%r161, %r160, 0, 8;
	add.s32 	%r162, %r155, %r161;
	bfe.u32 	%r163, %r160, 8, 8;
	add.s32 	%r164, %r157, %r163;
	bfe.u32 	%r165, %r160, 16, 8;
	add.s32 	%r166, %r159, %r165;
	mul.wide.s32 	%rd15, %r265, 4;
	add.s64 	%rd16, %rd1, %rd15;
	.pragma "used_bytes_mask 7";
	ld.global.u32 	%r167, [%rd16];
	bfe.u32 	%r168, %r167, 0, 8;
	add.s32 	%r169, %r162, %r168;
	bfe.u32 	%r170, %r167, 8, 8;
	add.s32 	%r171, %r164, %r170;
	bfe.u32 	%r172, %r167, 16, 8;
	add.s32 	%r173, %r166, %r172;
	mul.wide.s32 	%rd17, %r264, 4;
	add.s64 	%rd18, %rd1, %rd17;
	.pragma "used_bytes_mask 7";
	ld.global.u32 	%r174, [%rd18];
	bfe.u32 	%r175, %r174, 0, 8;
	add.s32 	%r176, %r169, %r175;
	bfe.u32 	%r177, %r174, 8, 8;
	add.s32 	%r178, %r171, %r177;
	bfe.u32 	%r179, %r174, 16, 8;
	add.s32 	%r180, %r173, %r179;
	mul.wide.s32 	%rd19, %r263, 4;
	add.s64 	%rd20, %rd1, %rd19;
	.pragma "used_bytes_mask 7";
	ld.global.u32 	%r181, [%rd20];
	bfe.u32 	%r182, %r181, 0, 8;
	add.s32 	%r183, %r176, %r182;
	bfe.u32 	%r184, %r181, 8, 8;
	add.s32 	%r185, %r178, %r184;
	bfe.u32 	%r186, %r181, 16, 8;
	add.s32 	%r187, %r180, %r186;
	mul.wide.s32 	%rd21, %r262, 4;
	add.s64 	%rd22, %rd1, %rd21;
	.pragma "used_bytes_mask 7";
	ld.global.u32 	%r188, [%rd22];
	bfe.u32 	%r189, %r188, 0, 8;
	add.s32 	%r294, %r183, %r189;
	bfe.u32 	%r190, %r188, 8, 8;
	add.s32 	%r295, %r185, %r190;
	bfe.u32 	%r191, %r188, 16, 8;
	add.s32 	%r296, %r187, %r191;
	add.s32 	%r269, %r269, 8;
	add.s32 	%r268, %r268, %r14;
	add.s32 	%r267, %r267, %r14;
	add.s32 	%r266, %r266, %r14;
	add.s32 	%r265, %r265, %r14;
	add.s32 	%r264, %r264, %r14;
	add.s32 	%r263, %r263, %r14;
	add.s32 	%r262, %r262, %r14;
	add.s32 	%r261, %r261, %r14;
	setp.ne.s32 	%p8, %r269, 0;
	mov.u32 	%r283, %r10;
	@%p8 bra 	$L__BB0_9;
$L__BB0_10:
	setp.eq.s32 	%p9, %r7, 0;
	@%p9 bra 	$L__BB0_18;
	setp.lt.u32 	%p10, %r8, 3;
	@%p10 bra 	$L__BB0_13;
	mad.lo.s32 	%r193, %r283, %r106, %r256;
	mad.lo.s32 	%r194, %r193, %r108, %r31;
	mul.wide.s32 	%rd23, %r194, 4;
	add.s64 	%rd24, %rd1, %rd23;
	.pragma "used_bytes_mask 7";
	ld.global.u32 	%r195, [%rd24];
	bfe.u32 	%r196, %r195, 0, 8;
	add.s32 	%r197, %r294, %r196;
	bfe.u32 	%r198, %r195, 8, 8;
	add.s32 	%r199, %r295, %r198;
	bfe.u32 	%r200, %r195, 16, 8;
	add.s32 	%r201, %r296, %r200;
	add.s32 	%r202, %r193, %r106;
	mad.lo.s32 	%r203, %r202, %r108, %r31;
	mul.wide.s32 	%rd25, %r203, 4;
	add.s64 	%rd26, %rd1, %rd25;
	.pragma "used_bytes_mask 7";
	ld.global.u32 	%r204, [%rd26];
	bfe.u32 	%r205, %r204, 0, 8;
	add.s32 	%r206, %r197, %r205;
	bfe.u32 	%r207, %r204, 8, 8;
	add.s32 	%r208, %r199, %r207;
	bfe.u32 	%r209, %r204, 16, 8;
	add.s32 	%r210, %r201, %r209;
	add.s32 	%r211, %r202, %r106;
	mad.lo.s32 	%r212, %r211, %r108, %r31;
	mul.wide.s32 	%rd27, %r212, 4;
	add.s64 	%rd28, %rd1, %rd27;
	.pragma "used_bytes_mask 7";
	ld.global.u32 	%r213, [%rd28];
	bfe.u32 	%r214, %r213, 0, 8;
	add.s32 	%r215, %r206, %r214;
	bfe.u32 	%r216, %r213, 8, 8;
	add.s32 	%r217, %r208, %r216;
	bfe.u32 	%r218, %r213, 16, 8;
	add.s32 	%r219, %r210, %r218;
	add.s32 	%r220, %r211, %r106;
	mad.lo.s32 	%r221, %r220, %r108, %r31;
	mul.wide.s32 	%rd29, %r221, 4;
	add.s64 	%rd30, %rd1, %rd29;
	.pragma "used_bytes_mask 7";
	ld.global.u32 	%r222, [%rd30];
	bfe.u32 	%r223, %r222, 0, 8;
	add.s32 	%r294, %r215, %r223;
	bfe.u32 	%r224, %r222, 8, 8;
	add.s32 	%r295, %r217, %r224;
	bfe.u32 	%r225, %r222, 16, 8;
	add.s32 	%r296, %r219, %r225;
	add.s32 	%r283, %r283, 4;
$L__BB0_13:
	setp.eq.s32 	%p11, %r9, 0;
	@%p11 bra 	$L__BB0_18;
	setp.eq.s32 	%p12, %r9, 1;
	@%p12 bra 	$L__BB0_16;
	mad.lo.s32 	%r227, %r283, %r106, %r256;
	mad.lo.s32 	%r228, %r227, %r108, %r31;
	mul.wide.s32 	%rd31, %r228, 4;
	add.s64 	%rd32, %rd1, %rd31;
	.pragma "used_bytes_mask 7";
	ld.global.u32 	%r229, [%rd32];
	bfe.u32 	%r230, %r229, 0, 8;
	add.s32 	%r231, %r294, %r230;
	bfe.u32 	%r232, %r229, 8, 8;
	add.s32 	%r233, %r295, %r232;
	bfe.u32 	%r234, %r229, 16, 8;
	add.s32 	%r235, %r296, %r234;
	add.s32 	%r236, %r227, %r106;
	mad.lo.s32 	%r237, %r236, %r108, %r31;
	mul.wide.s32 	%rd33, %r237, 4;
	add.s64 	%rd34, %rd1, %rd33;
	.pragma "used_bytes_mask 7";
	ld.global.u32 	%r238, [%rd34];
	bfe.u32 	%r239, %r238, 0, 8;
	add.s32 	%r294, %r231, %r239;
	bfe.u32 	%r240, %r238, 8, 8;
	add.s32 	%r295, %r233, %r240;
	bfe.u32 	%r241, %r238, 16, 8;
	add.s32 	%r296, %r235, %r241;
	add.s32 	%r283, %r283, 2;
$L__BB0_16:
	setp.eq.s32 	%p13, %r11, 0;
	@%p13 bra 	$L__BB0_18;
	mad.lo.s32 	%r242, %r283, %r106, %r256;
	mad.lo.s32 	%r243, %r242, %r108, %r31;
	mul.wide.s32 	%rd35, %r243, 4;
	add.s64 	%rd36, %rd1, %rd35;
	.pragma "used_bytes_mask 7";
	ld.global.u32 	%r244, [%rd36];
	bfe.u32 	%r245, %r244, 0, 8;
	add.s32 	%r294, %r294, %r245;
	bfe.u32 	%r246, %r244, 8, 8;
	add.s32 	%r295, %r295, %r246;
	bfe.u32 	%r247, %r244, 16, 8;
	add.s32 	%r296, %r296, %r247;
$L__BB0_18:
	add.s32 	%r257, %r257, 1;
	setp.ne.s32 	%p14, %r257, %r108;
	@%p14 bra 	$L__BB0_7;
	ld.param.u64 	%rd40, [_Z8ssaa_gpuP6uchar4S0_iii_param_1];
	div.s32 	%r248, %r294, %r5;
	div.s32 	%r249, %r295, %r5;
	div.s32 	%r250, %r296, %r5;
	mad.lo.s32 	%r251, %r255, %r106, %r256;
	cvta.to.global.u64 	%rd37, %rd40;
	mul.wide.s32 	%rd38, %r251, 4;
	add.s64 	%rd39, %rd37, %rd38;
	prmt.b32 	%r252, %r248, %r249, 0x3340U;
	prmt.b32 	%r253, %r250, 0, 0x3340U;
	prmt.b32 	%r254, %r252, %r253, 0x5410U;
	st.global.u32 	[%rd39], %r254;
	add.s32 	%r256, %r256, %r3;
	setp.lt.s32 	%p15, %r256, %r106;
	@%p15 bra 	$L__BB0_6;
	bra.uni 	$L__BB0_4;
$L__BB0_20:
	setp.ge.s32 	%p3, %r1, %r106;
	@%p3 bra 	$L__BB0_23;
	mul.lo.s32 	%r102, %r255, %r106;
	mov.u32 	%r298, %r1;
$L__BB0_22:
	add.s32 	%r117, %r298, %r102;
	mul.wide.s32 	%rd5, %r117, 4;
	add.s64 	%rd6, %rd2, %rd5;
	mov.b32 	%r118, 0;
	st.global.u32 	[%rd6], %r118;
	add.s32 	%r298, %r298, %r3;
	setp.lt.s32 	%p4, %r298, %r106;
	@%p4 bra 	$L__BB0_22;
$L__BB0_23:
	add.s32 	%r255, %r255, %r4;
	setp.lt.s32 	%p5, %r255, %r107;
	@%p5 bra 	$L__BB0_20;
$L__BB0_24:
	ret;

}
	// .globl	_Z10render_gpuiii6float3S_S_S_P6uchar4P7polygoni
.visible .entry _Z10render_gpuiii6float3S_S_S_P6uchar4P7polygoni(
	.param .u32 _Z10render_gpuiii6float3S_S_S_P6uchar4P7polygoni_param_0,
	.param .u32 _Z10render_gpuiii6float3S_S_S_P6uchar4P7polygoni_param_1,
	.param .u32 _Z10render_gpuiii6float3S_S_S_P6uchar4P7polygoni_param_2,
	.param .align 4 .b8 _Z10render_gpuiii6float3S_S_S_P6uchar4P7polygoni_param_3[12],
	.param .align 4 .b8 _Z10render_gpuiii6float3S_S_S_P6uchar4P7polygoni_param_4[12],
	.param .align 4 .b8 _Z10render_gpuiii6float3S_S_S_P6uchar4P7polygoni_param_5[12],
	.param .align 4 .b8 _Z10render_gpuiii6float3S_S_S_P6uchar4P7polygoni_param_6[12],
	.param .u64 .ptr .align 1 _Z10render_gpuiii6float3S_S_S_P6uchar4P7polygoni_param_7,
	.param .u64 .ptr .align 1 _Z10render_gpuiii6float3S_S_S_P6uchar4P7polygoni_param_8,
	.param .u32 _Z10render_gpuiii6float3S_S_S_P6uchar4P7polygoni_param_9
)
{
	.reg .pred 	%p<42>;
	.reg .b16 	%rs<21>;
	.reg .b32 	%r<77>;
	.reg .b32 	%f<224>;
	.reg .b64 	%rd<17>;
	.reg .b64 	%fd<52>;

	ld.param.f32 	%f92, [_Z10render_gpuiii6float3S_S_S_P6uchar4P7polygoni_param_6+8];
	ld.param.f32 	%f91, [_Z10render_gpuiii6float3S_S_S_P6uchar4P7polygoni_param_6+4];
	ld.param.f32 	%f90, [_Z10render_gpuiii6float3S_S_S_P6uchar4P7polygoni_param_6];
	ld.param.f32 	%f89, [_Z10render_gpuiii6float3S_S_S_P6uchar4P7polygoni_param_5+8];
	ld.param.f32 	%f88, [_Z10render_gpuiii6float3S_S_S_P6uchar4P7polygoni_param_5+4];
	ld.param.f32 	%f87, [_Z10render_gpuiii6float3S_S_S_P6uchar4P7polygoni_param_5];
	ld.param.f32 	%f86, [_Z10render_gpuiii6float3S_S_S_P6uchar4P7polygoni_param_4+8];
	ld.param.f32 	%f85, [_Z10render_gpuiii6float3S_S_S_P6uchar4P7polygoni_param_4+4];
	ld.param.f32 	%f84, [_Z10render_gpuiii6float3S_S_S_P6uchar4P7polygoni_param_4];
	ld.param.f32 	%f83, [_Z10render_gpuiii6float3S_S_S_P6uchar4P7polygoni_param_3+8];
	ld.param.f32 	%f82, [_Z10render_gpuiii6float3S_S_S_P6uchar4P7polygoni_param_3+4];
	ld.param.f32 	%f81, [_Z10render_gpuiii6float3S_S_S_P6uchar4P7polygoni_param_3];
	ld.param.u32 	%r28, [_Z10render_gpuiii6float3S_S_S_P6uchar4P7polygoni_param_0];
	ld.param.u32 	%r29, [_Z10render_gpuiii6float3S_S_S_P6uchar4P7polygoni_param_1];
	ld.param.u32 	%r31, [_Z10render_gpuiii6float3S_S_S_P6uchar4P7polygoni_param_2];
	ld.param.u64 	%rd6, [_Z10render_gpuiii6float3S_S_S_P6uchar4P7polygoni_param_7];
	ld.param.u64 	%rd7, [_Z10render_gpuiii6float3S_S_S_P6uchar4P7polygoni_param_8];
	ld.param.u32 	%r30, [_Z10render_gpuiii6float3S_S_S_P6uchar4P7polygoni_param_9];
	cvta.to.global.u64 	%rd1, %rd6;
	cvta.to.global.u64 	%rd2, %rd7;
	mov.u32 	%r32, %ntid.x;
	mov.u32 	%r33, %ctaid.x;
	mov.u32 	%r34, %tid.x;
	mad.lo.s32 	%r1, %r32, %r33, %r34;
	mov.u32 	%r35, %ntid.y;
	mov.u32 	%r36, %ctaid.y;
	mov.u32 	%r37, %tid.y;
	mad.lo.s32 	%r68, %r35, %r36, %r37;
	mov.u32 	%r38, %nctaid.x;
	mul.lo.s32 	%r3, %r32, %r38;
	mov.u32 	%r39, %nctaid.y;
	mul.lo.s32 	%r4, %r35, %r39;
	cvt.rn.f32.s32 	%f1, %r28;
	cvt.rn.f32.s32 	%f2, %r29;
	cvt.rn.f64.s32 	%fd12, %r31;
	mul.f64 	%fd13, %fd12, 0d400921FB54442D18;
	div.rn.f64 	%fd1, %fd13, 0d4076800000000000;
	abs.f64 	%fd2, %fd1;
	setp.neu.f64 	%p3, %fd2, 0d7FF0000000000000;
	@%p3 bra 	$L__BB1_2;
	mov.f64 	%fd19, 0d0000000000000000;
	mul.rn.f64 	%fd50, %fd1, %fd19;
	mov.pred 	%p41, -1;
	bra.uni 	$L__BB1_5;
$L__BB1_2:
	mul.f64 	%fd14, %fd1, 0d3FE45F306DC9C883;
	cvt.rni.s32.f64 	%r67, %fd14;
	cvt.rn.f64.s32 	%fd15, %r67;
	fma.rn.f64 	%fd16, %fd15, 0dBFF921FB54442D18, %fd1;
	fma.rn.f64 	%fd17, %fd15, 0dBC91A62633145C00, %fd16;
	fma.rn.f64 	%fd50, %fd15, 0dB97B839A252049C0, %fd17;
	setp.ltu.f64 	%p4, %fd2, 0d41E0000000000000;
	@%p4 bra 	$L__BB1_4;
	{ // callseq 0, 0
	.param .b64 param0;
	st.param.f64 	[param0], %fd1;
	.param .align 16 .b8 retval0[16];
	call.uni (retval0), 
	__internal_trig_reduction_slowpathd, 
	(
	param0
	);
	ld.param.f64 	%fd50, [retval0];
	ld.param.b32 	%r67, [retval0+8];
	} // callseq 0
$L__BB1_4:
	and.b32  	%r41, %r67, 1;
	setp.eq.b32 	%p5, %r41, 1;
	not.pred 	%p41, %p5;
$L__BB1_5:
	mul.f64 	%fd20, %fd50, %fd50;
	fma.rn.f64 	%fd21, %fd20, 0d3EE48DAC2799BCB9, 0dBEF9757C5B27EBB1;
	fma.rn.f64 	%fd22, %fd21, %fd20, 0d3F0980E90FD91E04;
	fma.rn.f64 	%fd23, %fd22, %fd20, 0dBEFAE2B0417D7E1D;
	fma.rn.f64 	%fd24, %fd23, %fd20, 0d3F119F5341BFBA57;
	fma.rn.f64 	%fd25, %fd24, %fd20, 0d3F15E791A00F6919;
	fma.rn.f64 	%fd26, %fd25, %fd20, 0d3F2FF2E7FADEC73A;
	fma.rn.f64 	%fd27, %fd26, %fd20, 0d3F434BC1B206DA62;
	fma.rn.f64 	%fd28, %fd27, %fd20, 0d3F57DB18EF2F83F9;
	fma.rn.f64 	%fd29, %fd28, %fd20, 0d3F6D6D2E7AE49FBC;
	fma.rn.f64 	%fd30, %fd29, %fd20, 0d3F8226E3A816A776;
	fma.rn.f64 	%fd31, %fd30, %fd20, 0d3F9664F485D25660;
	fma.rn.f64 	%fd32, %fd31, %fd20, 0d3FABA1BA1BABF31D;
	fma.rn.f64 	%fd33, %fd32, %fd20, 0d3FC11111111105D2;
	fma.rn.f64 	%fd34, %fd33, %fd20, 0d3FD555555555555E;
	mul.f64 	%fd8, %fd20, %fd34;
	fma.rn.f64 	%fd51, %fd8, %fd50, %fd50;
	@%p41 bra 	$L__BB1_7;
	sub.f64 	%fd35, %fd51, %fd50;
	neg.f64 	%fd36, %fd35;
	fma.rn.f64 	%fd37, %fd8, %fd50, %fd36;
	rcp.approx.ftz.f64 	%fd38, %fd51;
	neg.f64 	%fd39, %fd51;
	fma.rn.f64 	%fd40, %fd39, %fd38, 0d3FF0000000000000;
	fma.rn.f64 	%fd41, %fd40, %fd40, %fd40;
	fma.rn.f64 	%fd42, %fd41, %fd38, %fd38;
	neg.f64 	%fd43, %fd42;
	fma.rn.f64 	%fd44, %fd51, %fd43, 0d3FF0000000000000;
	fma.rn.f64 	%fd45, %fd43, %fd37, %fd44;
	fma.rn.f64 	%fd51, %fd45, %fd43, %fd43;
$L__BB1_7:
	sub.f32 	%f93, %f84, %f81;
	sub.f32 	%f94, %f85, %f82;
	sub.f32 	%f95, %f86, %f83;
	mul.f32 	%f96, %f94, %f94;
	fma.rn.f32 	%f97, %f93, %f93, %f96;
	fma.rn.f32 	%f98, %f95, %f95, %f97;
	sqrt.rn.f32 	%f99, %f98;
	div.rn.f32 	%f6, %f93, %f99;
	div.rn.f32 	%f7, %f94, %f99;
	div.rn.f32 	%f8, %f95, %f99;
	mul.f32 	%f100, %f8, 0f00000000;
	sub.f32 	%f101, %f7, %f100;
	sub.f32 	%f102, %f100, %f6;
	mul.f32 	%f103, %f6, 0f00000000;
	mul.f32 	%f104, %f7, 0f00000000;
	sub.f32 	%f105, %f103, %f104;
	mul.f32 	%f106, %f102, %f102;
	fma.rn.f32 	%f107, %f101, %f101, %f106;
	fma.rn.f32 	%f108, %f105, %f105, %f107;
	sqrt.rn.f32 	%f109, %f108;
	div.rn.f32 	%f9, %f101, %f109;
	div.rn.f32 	%f10, %f102, %f109;
	div.rn.f32 	%f11, %f105, %f109;
	mul.f32 	%f110, %f8, %f10;
	mul.f32 	%f111, %f7, %f11;
	sub.f32 	%f112, %f110, %f111;
	mul.f32 	%f113, %f6, %f11;
	mul.f32 	%f114, %f8, %f9;
	sub.f32 	%f115, %f113, %f114;
	mul.f32 	%f116, %f7, %f9;
	mul.f32 	%f117, %f6, %f10;
	sub.f32 	%f118, %f116, %f117;
	mul.f32 	%f119, %f115, %f115;
	fma.rn.f32 	%f120, %f112, %f112, %f119;
	fma.rn.f32 	%f121, %f118, %f118, %f120;
	sqrt.rn.f32 	%f122, %f121;
	div.rn.f32 	%f12, %f112, %f122;
	div.rn.f32 	%f13, %f115, %f122;
	div.rn.f32 	%f14, %f118, %f122;
	setp.ge.s32 	%p7, %r68, %r29;
	@%p7 bra 	$L__BB1_33;
	rcp.rn.f64 	%fd46, %fd51;
	cvt.rn.f32.f64 	%f123, %fd46;
	mul.f32 	%f15, %f6, %f123;
	mul.f32 	%f16, %f7, %f123;
	mul.f32 	%f17, %f8, %f123;
	setp.gt.s32 	%p8, %r30, 0;
	@%p8 bra 	$L__BB1_9;
	bra.uni 	$L__BB1_29;
$L__BB1_9:
	neg.s32 	%r8, %r30;
	add.s64 	%rd3, %rd2, 16;
	add.f32 	%f124, %f2, 0fBF800000;
	mov.f32 	%f125, 0f40000000;
	div.rn.f32 	%f22, %f125, %f124;
	add.f32 	%f126, %f1, 0fBF800000;
	div.rn.f32 	%f23, %f125, %f126;
$L__BB1_10:
	setp.lt.s32 	%p12, %r1, %r28;
	@%p12 bra 	$L__BB1_12;
$L__BB1_11:
	add.s32 	%r68, %r68, %r4;
	setp.lt.s32 	%p40, %r68, %r29;
	@%p40 bra 	$L__BB1_10;
	bra.uni 	$L__BB1_33;
$L__BB1_12:
	cvt.rn.f32.u32 	%f127, %r68;
	fma.rn.f32 	%f128, %f22, %f127, 0fBF800000;
	mul.f32 	%f129, %f128, %f2;
	div.rn.f32 	%f130, %f129, %f1;
	mul.f32 	%f24, %f12, %f130;
	mul.f32 	%f25, %f13, %f130;
	mul.f32 	%f26, %f14, %f130;
	not.b32 	%r46, %r68;
	add.s32 	%r47, %r29, %r46;
	mul.lo.s32 	%r11, %r47, %r28;
	mov.u32 	%r69, %r1;
$L__BB1_13:
	cvt.rn.f32.s32 	%f132, %r69;
	fma.rn.f32 	%f133, %f23, %f132, 0fBF800000;
	fma.rn.f32 	%f134, %f9, %f133, %f24;
	add.f32 	%f135, %f15, %f134;
	fma.rn.f32 	%f136, %f10, %f133, %f25;
	add.f32 	%f137, %f16, %f136;
	fma.rn.f32 	%f138, %f11, %f133, %f26;
	add.f32 	%f139, %f17, %f138;
	mul.f32 	%f140, %f137, %f137;
	fma.rn.f32 	%f141, %f135, %f135, %f140;
	fma.rn.f32 	%f142, %f139, %f139, %f141;
	sqrt.rn.f32 	%f143, %f142;
	div.rn.f32 	%f27, %f135, %f143;
	div.rn.f32 	%f28, %f137, %f143;
	div.rn.f32 	%f29, %f139, %f143;
	mov.b32 	%r73, -1;
	mov.b32 	%r71, 0;
	mov.u64 	%rd16, %rd3;
	mov.u32 	%r70, %r8;
$L__BB1_14:
	ld.global.f32 	%f144, [%rd16+-4];
	ld.global.f32 	%f145, [%rd16];
	ld.global.f32 	%f146, [%rd16+4];
	ld.global.f32 	%f31, [%rd16+-16];
	ld.global.f32 	%f32, [%rd16+-12];
	ld.global.f32 	%f33, [%rd16+-8];
	sub.f32 	%f34, %f144, %f31;
	sub.f32 	%f35, %f145, %f32;
	sub.f32 	%f36, %f146, %f33;
	ld.global.f32 	%f147, [%rd16+8];
	ld.global.f32 	%f148, [%rd16+12];
	ld.global.f32 	%f149, [%rd16+16];
	sub.f32 	%f37, %f147, %f31;
	sub.f32 	%f38, %f148, %f32;
	sub.f32 	%f39, %f149, %f33;
	mul.f32 	%f150, %f28, %f39;
	mul.f32 	%f151, %f29, %f38;
	sub.f32 	%f40, %f150, %f151;
	mul.f32 	%f152, %f29, %f37;
	mul.f32 	%f153, %f27, %f39;
	sub.f32 	%f41, %f152, %f153;
	mul.f32 	%f154, %f27, %f38;
	mul.f32 	%f155, %f28, %f37;
	sub.f32 	%f42, %f154, %f155;
	mul.f32 	%f156, %f35, %f41;
	fma.rn.f32 	%f157, %f34, %f40, %f156;
	fma.rn.f32 	%f43, %f36, %f42, %f157;
	abs.f32 	%f158, %f43;
	cvt.f64.f32 	%fd47, %f158;
	setp.lt.f64 	%p13, %fd47, 0d3DDB7CDFD9D7BDBB;
	@%p13 bra 	$L__BB1_19;
	sub.f32 	%f44, %f81, %f31;
	sub.f32 	%f45, %f82, %f32;
	sub.f32 	%f46, %f83, %f33;
	mul.f32 	%f159, %f41, %f45;
	fma.rn.f32 	%f160, %f40, %f44, %f159;
	fma.rn.f32 	%f161, %f42, %f46, %f160;
	div.rn.f32 	%f47, %f161, %f43;
	setp.lt.f32 	%p14, %f47, 0f00000000;
	setp.gt.f32 	%p15, %f47, 0f3F800000;
	or.pred  	%p16, %p14, %p15;
	@%p16 bra 	$L__BB1_19;
	mul.f32 	%f162, %f36, %f45;
	mul.f32 	%f163, %f35, %f46;
	sub.f32 	%f48, %f162, %f163;
	mul.f32 	%f164, %f34, %f46;
	mul.f32 	%f165, %f36, %f44;
	sub.f32 	%f49, %f164, %f165;
	mul.f32 	%f166, %f35, %f44;
	mul.f32 	%f167, %f34, %f45;
	sub.f32 	%f50, %f166, %f167;
	mul.f32 	%f168, %f28, %f49;
	fma.rn.f32 	%f169, %f27, %f48, %f168;
	fma.rn.f32 	%f170, %f29, %f50, %f169;
	div.rn.f32 	%f171, %f170, %f43;
	setp.lt.f32 	%p17, %f171, 0f00000000;
	add.f32 	%f172, %f47, %f171;
	setp.gt.f32 	%p18, %f172, 0f3F800000;
	or.pred  	%p19, %p17, %p18;
	@%p19 bra 	$L__BB1_19;
	mul.f32 	%f173, %f38, %f49;
	fma.rn.f32 	%f174, %f37, %f48, %f173;
	fma.rn.f32 	%f175, %f39, %f50, %f174;
	div.rn.f32 	%f51, %f175, %f43;
	setp.lt.f32 	%p20, %f51, 0f00000000;
	@%p20 bra 	$L__BB1_19;
	setp.eq.s32 	%p21, %r73, -1;
	setp.lt.f32 	%p22, %f51, %f223;
	or.pred  	%p23, %p21, %p22;
	selp.f32 	%f223, %f51, %f223, %p23;
	selp.b32 	%r73, %r71, %r73, %p23;
$L__BB1_19:
	add.s32 	%r71, %r71, 1;
	add.s32 	%r70, %r70, 1;
	setp.eq.s32 	%p24, %r70, 0;
	add.s64 	%rd16, %rd16, 40;
	@%p24 bra 	$L__BB1_20;
	bra.uni 	$L__BB1_14;
$L__BB1_20:
	setp.eq.s32 	%p25, %r73, -1;
	mov.b16 	%rs17, 0;
	mov.u16 	%rs18, %rs17;
	mov.u16 	%rs19, %rs17;
	mov.u16 	%rs20, %rs17;
	@%p25 bra 	$L__BB1_28;
	fma.rn.f32 	%f54, %f27, %f223, %f81;
	fma.rn.f32 	%f55, %f28, %f223, %f82;
	fma.rn.f32 	%f56, %f29, %f223, %f83;
	sub.f32 	%f176, %f87, %f54;
	sub.f32 	%f177, %f88, %f55;
	sub.f32 	%f178, %f89, %f56;
	mul.f32 	%f179, %f177, %f177;
	fma.rn.f32 	%f180, %f176, %f176, %f179;
	fma.rn.f32 	%f181, %f178, %f178, %f180;
	sqrt.rn.f32 	%f57, %f181;
	div.rn.f32 	%f58, %f176, %f57;
	div.rn.f32 	%f59, %f177, %f57;
	div.rn.f32 	%f60, %f178, %f57;
	mov.b32 	%r74, 0;
$L__BB1_22:
	mul.wide.u32 	%rd10, %r74, 40;
	add.s64 	%rd11, %rd2, %rd10;
	ld.global.f32 	%f182, [%rd11+12];
	ld.global.f32 	%f183, [%rd11+16];
	ld.global.f32 	%f184, [%rd11+20];
	ld.global.f32 	%f61, [%rd11];
	ld.global.f32 	%f62, [%rd11+4];
	ld.global.f32 	%f63, [%rd11+8];
	sub.f32 	%f64, %f182, %f61;
	sub.f32 	%f65, %f183, %f62;
	sub.f32 	%f66, %f184, %f63;
	ld.global.f32 	%f185, [%rd11+24];
	ld.global.f32 	%f186, [%rd11+28];
	ld.global.f32 	%f187, [%rd11+32];
	sub.f32 	%f67, %f185, %f61;
	sub.f32 	%f68, %f186, %f62;
	sub.f32 	%f69, %f187, %f63;
	mul.f32 	%f188, %f59, %f69;
	mul.f32 	%f189, %f60, %f68;
	sub.f32 	%f70, %f188, %f189;
	mul.f32 	%f190, %f60, %f67;
	mul.f32 	%f191, %f58, %f69;
	sub.f32 	%f71, %f190, %f191;
	mul.f32 	%f192, %f58, %f68;
	mul.f32 	%f193, %f59, %f67;
	sub.f32 	%f72, %f192, %f193;
	mul.f32 	%f194, %f65, %f71;
	fma.rn.f32 	%f195, %f64, %f70, %f194;
	fma.rn.f32 	%f73, %f66, %f72, %f195;
	abs.f32 	%f196, %f73;
	cvt.f64.f32 	%fd48, %f196;
	setp.lt.f64 	%p26, %fd48, 0d3DDB7CDFD9D7BDBB;
	@%p26 bra 	$L__BB1_26;
	sub.f32 	%f74, %f54, %f61;
	sub.f32 	%f75, %f55, %f62;
	sub.f32 	%f76, %f56, %f63;
	mul.f32 	%f197, %f71, %f75;
	fma.rn.f32 	%f198, %f70, %f74, %f197;
	fma.rn.f32 	%f199, %f72, %f76, %f198;
	div.rn.f32 	%f77, %f199, %f73;
	setp.lt.f32 	%p27, %f77, 0f00000000;
	setp.gt.f32 	%p28, %f77, 0f3F800000;
	or.pred  	%p29, %p27, %p28;
	@%p29 bra 	$L__BB1_26;
	mul.f32 	%f200, %f66, %f75;
	mul.f32 	%f201, %f65, %f76;
	sub.f32 	%f78, %f200, %f201;
	mul.f32 	%f202, %f64, %f76;
	mul.f32 	%f203, %f66, %f74;
	sub.f32 	%f79, %f202, %f203;
	mul.f32 	%f204, %f65, %f74;
	mul.f32 	%f205, %f64, %f75;
	sub.f32 	%f80, %f204, %f205;
	mul.f32 	%f206, %f59, %f79;
	fma.rn.f32 	%f207, %f58, %f78, %f206;
	fma.rn.f32 	%f208, %f60, %f80, %f207;
	div.rn.f32 	%f209, %f208, %f73;
	setp.lt.f32 	%p30, %f209, 0f00000000;
	add.f32 	%f210, %f77, %f209;
	setp.gt.f32 	%p31, %f210, 0f3F800000;
	or.pred  	%p32, %p30, %p31;
	@%p32 bra 	$L__BB1_26;
	mul.f32 	%f211, %f68, %f79;
	fma.rn.f32 	%f212, %f67, %f78, %f211;
	fma.rn.f32 	%f213, %f69, %f80, %f212;
	div.rn.f32 	%f214, %f213, %f73;
	setp.gt.f32 	%p33, %f214, 0f00000000;
	setp.lt.f32 	%p34, %f214, %f57;
	and.pred  	%p35, %p33, %p34;
	setp.ne.s32 	%p36, %r74, %r73;
	and.pred  	%p37, %p35, %p36;
	mov.u16 	%rs18, %rs17;
	mov.u16 	%rs19, %rs17;
	mov.u16 	%rs20, %rs17;
	@%p37 bra 	$L__BB1_28;
$L__BB1_26:
	add.s32 	%r74, %r74, 1;
	setp.ne.s32 	%p38, %r74, %r30;
	@%p38 bra 	$L__BB1_22;
	mul.wide.s32 	%rd12, %r73, 40;
	add.s64 	%rd13, %rd2, %rd12;
	ld.global.u32 	%r51, [%rd13+36];
	bfe.u32 	%r52, %r51, 0, 8;
	cvt.u16.u32 	%rs11, %r52;
	and.b16  	%rs12, %rs11, 255;
	bfe.u32 	%r53, %r51, 8, 8;
	cvt.u16.u32 	%rs13, %r53;
	and.b16  	%rs14, %rs13, 255;
	bfe.u32 	%r54, %r51, 16, 8;
	cvt.u16.u32 	%rs15, %r54;
	and.b16  	%rs16, %rs15, 255;
	bfe.u32 	%r55, %r51, 24, 8;
	cvt.u16.u32 	%rs20, %r55;
	cvt.rn.f32.u16 	%f216, %rs12;
	mul.f32 	%f217, %f90, %f216;
	cvt.rzi.u32.f32 	%r56, %f217;
	cvt.u16.u32 	%rs17, %r56;
	cvt.rn.f32.u16 	%f218, %rs14;
	mul.f32 	%f219, %f91, %f218;
	cvt.rzi.u32.f32 	%r57, %f219;
	cvt.u16.u32 	%rs18, %r57;
	cvt.rn.f32.u16 	%f220, %rs16;
	mul.f32 	%f221, %f92, %f220;
	cvt.rzi.u32.f32 	%r58, %f221;
	cvt.u16.u32 	%rs19, %r58;
$L__BB1_28:
	add.s32 	%r59, %r69, %r11;
	mul.wide.s32 	%rd14, %r59, 4;
	add.s64 	%rd15, %rd1, %rd14;
	cvt.u32.u16 	%r60, %rs20;
	cvt.u32.u16 	%r61, %rs19;
	prmt.b32 	%r62, %r61, %r60, 0x3340U;
	cvt.u32.u16 	%r63, %rs18;
	cvt.u32.u16 	%r64, %rs17;
	prmt.b32 	%r65, %r64, %r63, 0x3340U;
	prmt.b32 	%r66, %r65, %r62, 0x5410U;
	st.global.u32 	[%rd15], %r66;
	add.s32 	%r69, %r69, %r3;
	setp.lt.s32 	%p39, %r69, %r28;
	@%p39 bra 	$L__BB1_13;
	bra.uni 	$L__BB1_11;
$L__BB1_29:
	setp.ge.s32 	%p9, %r1, %r28;
	@%p9 bra 	$L__BB1_32;
	not.b32 	%r42, %r68;
	add.s32 	%r43, %r29, %r42;
	mul.lo.s32 	%r24, %r43, %r28;
	mov.u32 	%r76, %r1;
$L__BB1_31:
	add.s32 	%r44, %r76, %r24;
	mul.wide.s32 	%rd8, %r44, 4;
	add.s64 	%rd9, %rd1, %rd8;
	mov.b32 	%r45, 0;
	st.global.u32 	[%rd9], %r45;
	add.s32 	%r76, %r76, %r3;
	setp.lt.s32 	%p10, %r76, %r28;
	@%p10 bra 	$L__BB1_31;
$L__BB1_32:
	add.s32 	%r68, %r68, %r4;
	setp.lt.s32 	%p11, %r68, %r29;
	@%p11 bra 	$L__BB1_29;
$L__BB1_33:
	ret;

}
.func  (.param .align 16 .b8 func_retval0[16]) __internal_trig_reduction_slowpathd(
	.param .b64 __internal_trig_reduction_slowpathd_param_0
)
{
	.local .align 8 .b8 	__local_depot2[40];
	.reg .b64 	%SP;
	.reg .b64 	%SPL;
	.reg .pred 	%p<10>;
	.reg .b32 	%r<47>;
	.reg .b64 	%rd<74>;
	.reg .b64 	%fd<5>;

	mov.u64 	%SPL, __local_depot2;
	ld.param.f64 	%fd4, [__internal_trig_reduction_slowpathd_param_0];
	add.u64 	%rd1, %SPL, 0;
	{
	.reg .b32 %temp; 
	mov.b64 	{%temp, %r1}, %fd4;
	}
	shr.u32 	%r2, %r1, 20;
	and.b32  	%r3, %r2, 2047;
	setp.eq.s32 	%p1, %r3, 2047;
	mov.b32 	%r46, 0;
	@%p1 bra 	$L__BB2_9;
	add.s32 	%r20, %r3, -1024;
	mov.b64 	%rd20, %fd4;
	shl.b64 	%rd2, %rd20, 11;
	shr.u32 	%r4, %r20, 6;
	sub.s32 	%r45, 15, %r4;
	sub.s32 	%r21, 19, %r4;
	setp.lt.u32 	%p2, %r20, 128;
	selp.b32 	%r6, 18, %r21, %p2;
	setp.ge.s32 	%p3, %r45, %r6;
	mov.b64 	%rd70, 0;
	@%p3 bra 	$L__BB2_4;
	add.s32 	%r23, %r6, %r4;
	neg.s32 	%r43, %r23;
	or.b64  	%rd3, %rd2, -9223372036854775808;
	mov.b64 	%rd70, 0;
	mov.b32 	%r42, 0;
	mov.u64 	%rd25, __cudart_i2opi_d;
	mov.u32 	%r44, %r45;
$L__BB2_3:
	.pragma "nounroll";
	mul.wide.s32 	%rd22, %r42, 8;
	add.s64 	%rd23, %rd1, %rd22;
	mul.wide.s32 	%rd24, %r44, 8;
	add.s64 	%rd26, %rd25, %rd24;
	ld.global.nc.u64 	%rd27, [%rd26];
	{
	.reg .u32 %r0, %r1, %r2, %r3, %alo, %ahi, %blo, %bhi, %clo, %chi;
	mov.b64 	{%alo,%ahi}, %rd27;
	mov.b64 	{%blo,%bhi}, %rd3;
	mov.b64 	{%clo,%chi}, %rd70;
	mad.lo.cc.u32 	%r0, %alo, %blo, %clo;
	madc.hi.cc.u32 	%r1, %alo, %blo, %chi;
	madc.hi.u32 	%r2, %alo, %bhi, 0;
	mad.lo.cc.u32 	%r1, %alo, %bhi, %r1;
	madc.hi.cc.u32 	%r2, %ahi, %blo, %r2;
	madc.hi.u32 	%r3, %ahi, %bhi, 0;
	mad.lo.cc.u32 	%r1, %ahi, %blo, %r1;
	madc.lo.cc.u32 	%r2, %ahi, %bhi, %r2;
	addc.u32 	%r3, %r3, 0;
	mov.b64 	%rd28, {%r0,%r1};
	mov.b64 	%rd70, {%r2,%r3};
	}
	st.local.u64 	[%rd23], %rd28;
	add.s32 	%r44, %r44, 1;
	add.s32 	%r43, %r43, 1;
	add.s32 	%r42, %r42, 1;
	setp.ne.s32 	%p4, %r43, -15;
	mov.u32 	%r45, %r6;
	@%p4 bra 	$L__BB2_3;
$L__BB2_4:
	cvt.s64.s32 	%rd29, %r45;
	cvt.u64.u32 	%rd30, %r4;
	add.s64 	%rd31, %rd30, %rd29;
	shl.b64 	%rd32, %rd31, 3;
	add.s64 	%rd33, %rd1, %rd32;
	st.local.u64 	[%rd33+-120], %rd70;
	and.b32  	%r15, %r2, 63;
	ld.local.u64 	%rd72, [%rd1+16];
	ld.local.u64 	%rd71, [%rd1+24];
	setp.eq.s32 	%p5, %r15, 0;
	@%p5 bra 	$L__BB2_6;
	shl.b64 	%rd34, %rd71, %r15;
	shr.u64 	%rd35, %rd72, 1;
	xor.b32  	%r24, %r15, 63;
	shr.u64 	%rd36, %rd35, %r24;
	or.b64  	%rd71, %rd34, %rd36;
	ld.local.u64 	%rd37, [%rd1+8];
	shl.b64 	%rd38, %rd72, %r15;
	shr.u64 	%rd39, %rd37, 1;
	shr.u64 	%rd40, %rd39, %r24;
	or.b64  	%rd72, %rd38, %rd40;
$L__BB2_6:
	and.b32  	%r25, %r1, -2147483648;
	shr.u64 	%rd41, %rd71, 62;
	cvt.u32.u64 	%r26, %rd41;
	mov.b64 	{%r27, %r28}, %rd71;
	mov.b64 	{%r29, %r30}, %rd72;
	shf.l.wrap.b32 	%r31, %r30, %r27, 2;
	shf.l.wrap.b32 	%r32, %r27, %r28, 2;
	mov.b64 	%rd42, {%r31, %r32};
	shl.b64 	%rd43, %rd72, 2;
	shr.u64 	%rd44, %rd42, 63;
	cvt.u32.u64 	%r33, %rd44;
	add.s32 	%r34, %r33, %r26;
	setp.eq.s32 	%p6, %r25, 0;
	neg.s32 	%r35, %r34;
	selp.b32 	%r46, %r34, %r35, %p6;
	setp.gt.s64 	%p7, %rd42, -1;
	mov.b64 	%rd45, 0;
	{
	.reg .u32 %r0, %r1, %r2, %r3, %a0, %a1, %a2, %a3, %b0, %b1, %b2, %b3;
	mov.b64 	{%a0,%a1}, %rd45;
	mov.b64 	{%a2,%a3}, %rd45;
	mov.b64 	{%b0,%b1}, %rd43;
	mov.b64 	{%b2,%b3}, %rd42;
	sub.cc.u32 	%r0, %a0, %b0;
	subc.cc.u32 	%r1, %a1, %b1;
	subc.cc.u32 	%r2, %a2, %b2;
	subc.u32 	%r3, %a3, %b3;
	mov.b64 	%rd46, {%r0,%r1};
	mov.b64 	%rd47, {%r2,%r3};
	}
	xor.b32  	%r36, %r25, -2147483648;
	selp.b64 	%rd73, %rd42, %rd47, %p7;
	selp.b64 	%rd14, %rd43, %rd46, %p7;
	selp.b32 	%r17, %r25, %r36, %p7;
	clz.b64 	%r37, %rd73;
	cvt.u64.u32 	%rd15, %r37;
	setp.eq.s32 	%p8, %r37, 0;
	@%p8 bra 	$L__BB2_8;
	cvt.u32.u64 	%r38, %rd15;
	and.b32  	%r39, %r38, 63;
	shl.b64 	%rd48, %rd73, %r39;
	shr.u64 	%rd49, %rd14, 1;
	not.b32 	%r40, %r38;
	and.b32  	%r41, %r40, 63;
	shr.u64 	%rd50, %rd49, %r41;
	or.b64  	%rd73, %rd48, %rd50;
$L__BB2_8:
	mov.b64 	%rd51, -3958705157555305931;
	{
	.reg .u32 %r0, %r1, %r2, %r3, %alo, %ahi, %blo, %bhi;
	mov.b64 	{%alo,%ahi}, %rd73;
	mov.b64 	{%blo,%bhi}, %rd51;
	mul.lo.u32 	%r0, %alo, %blo;
	mul.hi.u32 	%r1, %alo, %blo;
	mad.lo.cc.u32 	%r1, %alo, %bhi, %r1;
	madc.hi.u32 	%r2, %alo, %bhi, 0;
	mad.lo.cc.u32 	%r1, %ahi, %blo, %r1;
	madc.hi.cc.u32 	%r2, %ahi, %blo, %r2;
	madc.hi.u32 	%r3, %ahi, %bhi, 0;
	mad.lo.cc.u32 	%r2, %ahi, %bhi, %r2;
	addc.u32 	%r3, %r3, 0;
	mov.b64 	%rd52, {%r0,%r1};
	mov.b64 	%rd53, {%r2,%r3};
	}
	setp.gt.s64 	%p9, %rd53, 0;
	{
	.reg .u32 %r0, %r1, %r2, %r3, %a0, %a1, %a2, %a3, %b0, %b1, %b2, %b3;
	mov.b64 	{%a0,%a1}, %rd52;
	mov.b64 	{%a2,%a3}, %rd53;
	mov.b64 	{%b0,%b1}, %rd52;
	mov.b64 	{%b2,%b3}, %rd53;
	add.cc.u32 	%r0, %a0, %b0;
	addc.cc.u32 	%r1, %a1, %b1;
	addc.cc.u32 	%r2, %a2, %b2;
	addc.u32 	%r3, %a3, %b3;
	mov.b64 	%rd54, {%r0,%r1};
	mov.b64 	%rd55, {%r2,%r3};
	}
	selp.b64 	%rd56, %rd55, %rd53, %p9;
	selp.s64 	%rd57, -1, 0, %p9;
	sub.s64 	%rd58, %rd57, %rd15;
	cvt.u64.u32 	%rd59, %r17;
	shl.b64 	%rd60, %rd59, 32;
	add.s64 	%rd61, %rd56, 1;
	shr.u64 	%rd62, %rd61, 10;
	add.s64 	%rd63, %rd62, 1;
	shr.u64 	%rd64, %rd63, 1;
	shl.b64 	%rd65, %rd58, 52;
	add.s64 	%rd66, %rd65, %rd64;
	add.s64 	%rd67, %rd66, 4602678819172646912;
	or.b64  	%rd68, %rd67, %rd60;
	mov.b64 	%fd4, %rd68;
$L__BB2_9:
	st.param.f64 	[func_retval0], %fd4;
	st.param.b32 	[func_retval0+8], %r46;
	ret;

}


// ===== COMPILED SASS (sm_100) =====

	.target	sm_100

	.elftype	@"ET_EXEC"


//--------------------- .note.nv.tkinfo           --------------------------
	.section	.note.nv.tkinfo,"",@"SHT_NOTE"
	.sectionflags	@"SHF_NOTE_NV_TKINFO"
	.tkinfo
        /*0018*/ 	.word	0x00000002
        /*0030*/ 	.string	""
        /*0030*/ 	.string	"ptxas"
        /*0030*/ 	.string	"Cuda compilation tools, release 13.0, V13.0.88"
        /*0030*/ 	.string	"Build cuda_13.0.r13.0/compiler.36424714_0"
        /*0030*/ 	.string	"-arch sm_100 -m 64 "



//--------------------- .note.nv.cuinfo           --------------------------
	.section	.note.nv.cuinfo,"",@"SHT_NOTE"
	.sectionflags	@"SHF_NOTE_NV_CUINFO"
        /*0018*/ 	.short	0x0002
        /*001a*/ 	.short	0x0064
        /*001c*/ 	.short	0x0082
	.zero		2


//--------------------- .nv.info                  --------------------------
	.section	.nv.info,"",@"SHT_CUDA_INFO"
	.align	4


	//----- nvinfo : EIATTR_REGCOUNT
	.align		4
        /*0000*/ 	.byte	0x04, 0x2f
        /*0002*/ 	.short	(.L_2 - .L_1)
	.align		4
.L_1:
        /*0004*/ 	.word	index@(_Z8ssaa_gpuP6uchar4S0_iii)
        /*0008*/ 	.word	0x00000028


	//----- nvinfo : EIATTR_FRAME_SIZE
	.align		4
.L_2:
        /*000c*/ 	.byte	0x04, 0x11
        /*000e*/ 	.short	(.L_4 - .L_3)
	.align		4
.L_3:
        /*0010*/ 	.word	index@(_Z8ssaa_gpuP6uchar4S0_iii)
        /*0014*/ 	.word	0x00000000


	//----- nvinfo : EIATTR_REGCOUNT
	.align		4
.L_4:
        /*0018*/ 	.byte	0x04, 0x2f
        /*001a*/ 	.short	(.L_6 - .L_5)
	.align		4
.L_5:
        /*001c*/ 	.word	index@(_Z10render_gpuiii6float3S_S_S_P6uchar4P7polygoni)
        /*0020*/ 	.word	0x00000037


	//----- nvinfo : EIATTR_FRAME_SIZE
	.align		4
.L_6:
        /*0024*/ 	.byte	0x04, 0x11
        /*0026*/ 	.short	(.L_8 - .L_7)
	.align		4
.L_7:
        /*0028*/ 	.word	index@($_Z10render_gpuiii6float3S_S_S_P6uchar4P7polygoni$__internal_trig_reduction_slowpathd)
        /*002c*/ 	.word	0x00000028


	//----- nvinfo : EIATTR_FRAME_SIZE
	.align		4
.L_8:
        /*0030*/ 	.byte	0x04, 0x11
        /*0032*/ 	.short	(.L_10 - .L_9)
	.align		4
.L_9:
        /*0034*/ 	.word	index@($__internal_3_$__cuda_sm3x_div_rn_noftz_f32_slowpath)
        /*0038*/ 	.word	0x00000028


	//----- nvinfo : EIATTR_FRAME_SIZE
	.align		4
.L_10:
        /*003c*/ 	.byte	0x04, 0x11
        /*003e*/ 	.short	(.L_12 - .L_11)
	.align		4
.L_11:
        /*0040*/ 	.word	index@($__internal_2_$__cuda_sm20_sqrt_rn_f32_slowpath)
        /*0044*/ 	.word	0x00000028


	//----- nvinfo : EIATTR_FRAME_SIZE
	.align		4
.L_12:
        /*0048*/ 	.byte	0x04, 0x11
        /*004a*/ 	.short	(.L_14 - .L_13)
	.align		4
.L_13:
        /*004c*/ 	.word	index@($__internal_1_$__cuda_sm20_div_rn_f64_full)
        /*0050*/ 	.word	0x00000028


	//----- nvinfo : EIATTR_FRAME_SIZE
	.align		4
.L_14:
        /*0054*/ 	.byte	0x04, 0x11
        /*0056*/ 	.short	(.L_16 - .L_15)
	.align		4
.L_15:
        /*0058*/ 	.word	index@($__internal_0_$__cuda_sm20_dblrcp_rn_slowpath_v3)
        /*005c*/ 	.word	0x00000028


	//----- nvinfo : EIATTR_FRAME_SIZE
	.align		4
.L_16:
        /*0060*/ 	.byte	0x04, 0x11
        /*0062*/ 	.short	(.L_18 - .L_17)
	.align		4
.L_17:
        /*0064*/ 	.word	index@(_Z10render_gpuiii6float3S_S_S_P6uchar4P7polygoni)
        /*0068*/ 	.word	0x00000028


	//----- nvinfo : EIATTR_MIN_STACK_SIZE
	.align		4
.L_18:
        /*006c*/ 	.byte	0x04, 0x12
        /*006e*/ 	.short	(.L_20 - .L_19)
	.align		4
.L_19:
        /*0070*/ 	.word	index@(_Z10render_gpuiii6float3S_S_S_P6uchar4P7polygoni)
        /*0074*/ 	.word	0x00000028


	//----- nvinfo : EIATTR_MIN_STACK_SIZE
	.align		4
.L_20:
        /*0078*/ 	.byte	0x04, 0x12
        /*007a*/ 	.short	(.L_22 - .L_21)
	.align		4
.L_21:
        /*007c*/ 	.word	index@(_Z8ssaa_gpuP6uchar4S0_iii)
        /*0080*/ 	.word	0x00000000
.L_22:


//--------------------- .nv.compat                --------------------------
	.section	.nv.compat,"",@"SHT_CUDA_COMPAT_INFO"
	.align	4
        /*0000*/ 	.byte	0x02, 0x09, 0x00, 0x00, 0x02, 0x02, 0x01, 0x00, 0x02, 0x05, 0x05, 0x00, 0x03, 0x07, 0x01, 0x01
        /*0010*/ 	.byte	0x02, 0x03, 0x00, 0x00, 0x02, 0x06, 0x01, 0x00, 0x04, 0x0b, 0x08, 0x00, 0x01, 0x00, 0x00, 0x00
        /*0020*/ 	.byte	0x00, 0x00, 0x00, 0x00


//--------------------- .nv.info._Z10render_gpuiii6float3S_S_S_P6uchar4P7polygoni --------------------------
	.section	.nv.info._Z10render_gpuiii6float3S_S_S_P6uchar4P7polygoni,"",@"SHT_CUDA_INFO"
	.sectionflags	@""
	.align	4


	//----- nvinfo : EIATTR_CUDA_API_VERSION
	.align		4
        /*0000*/ 	.byte	0x04, 0x37
        /*0002*/ 	.short	(.L_24 - .L_23)
.L_23:
        /*0004*/ 	.word	0x00000082


	//----- nvinfo : EIATTR_KPARAM_INFO
	.align		4
.L_24:
        /*0008*/ 	.byte	0x04, 0x17
        /*000a*/ 	.short	(.L_26 - .L_25)
.L_25:
        /*000c*/ 	.word	0x00000000
        /*0010*/ 	.short	0x0009
        /*0012*/ 	.short	0x0050
        /*0014*/ 	.byte	0x00, 0xf0, 0x11, 0x00


	//----- nvinfo : EIATTR_KPARAM_INFO
	.align		4
.L_26:
        /*0018*/ 	.byte	0x04, 0x17
        /*001a*/ 	.short	(.L_28 - .L_27)
.L_27:
        /*001c*/ 	.word	0x00000000
        /*0020*/ 	.short	0x0008
        /*0022*/ 	.short	0x0048
        /*0024*/ 	.byte	0x00, 0xf5, 0x21, 0x00


	//----- nvinfo : EIATTR_KPARAM_INFO
	.align		4
.L_28:
        /*0028*/ 	.byte	0x04, 0x17
        /*002a*/ 	.short	(.L_30 - .L_29)
.L_29:
        /*002c*/ 	.word	0x00000000
        /*0030*/ 	.short	0x0007
        /*0032*/ 	.short	0x0040
        /*0034*/ 	.byte	0x00, 0xf5, 0x21, 0x00


	//----- nvinfo : EIATTR_KPARAM_INFO
	.align		4
.L_30:
        /*0038*/ 	.byte	0x04, 0x17
        /*003a*/ 	.short	(.L_32 - .L_31)
.L_31:
        /*003c*/ 	.word	0x00000000
        /*0040*/ 	.short	0x0006
        /*0042*/ 	.short	0x0030
        /*0044*/ 	.byte	0x00, 0xf0, 0x31, 0x00


	//----- nvinfo : EIATTR_KPARAM_INFO
	.align		4
.L_32:
        /*0048*/ 	.byte	0x04, 0x17
        /*004a*/ 	.short	(.L_34 - .L_33)
.L_33:
        /*004c*/ 	.word	0x00000000
        /*0050*/ 	.short	0x0005
        /*0052*/ 	.short	0x0024
        /*0054*/ 	.byte	0x00, 0xf0, 0x31, 0x00


	//----- nvinfo : EIATTR_KPARAM_INFO
	.align		4
.L_34:
        /*0058*/ 	.byte	0x04, 0x17
        /*005a*/ 	.short	(.L_36 - .L_35)
.L_35:
        /*005c*/ 	.word	0x00000000
        /*0060*/ 	.short	0x0004
        /*0062*/ 	.short	0x0018
        /*0064*/ 	.byte	0x00, 0xf0, 0x31, 0x00


	//----- nvinfo : EIATTR_KPARAM_INFO
	.align		4
.L_36:
        /*0068*/ 	.byte	0x04, 0x17
        /*006a*/ 	.short	(.L_38 - .L_37)
.L_37:
        /*006c*/ 	.word	0x00000000
        /*0070*/ 	.short	0x0003
        /*0072*/ 	.short	0x000c
        /*0074*/ 	.byte	0x00, 0xf0, 0x31, 0x00


	//----- nvinfo : EIATTR_KPARAM_INFO
	.align		4
.L_38:
        /*0078*/ 	.byte	0x04, 0x17
        /*007a*/ 	.short	(.L_40 - .L_39)
.L_39:
        /*007c*/ 	.word	0x00000000
        /*0080*/ 	.short	0x0002
        /*0082*/ 	.short	0x0008
        /*0084*/ 	.byte	0x00, 0xf0, 0x11, 0x00


	//----- nvinfo : EIATTR_KPARAM_INFO
	.align		4
.L_40:
        /*0088*/ 	.byte	0x04, 0x17
        /*008a*/ 	.short	(.L_42 - .L_41)
.L_41:
        /*008c*/ 	.word	0x00000000
        /*0090*/ 	.short	0x0001
        /*0092*/ 	.short	0x0004
        /*0094*/ 	.byte	0x00, 0xf0, 0x11, 0x00


	//----- nvinfo : EIATTR_KPARAM_INFO
	.align		4
.L_42:
        /*0098*/ 	.byte	0x04, 0x17
        /*009a*/ 	.short	(.L_44 - .L_43)
.L_43:
        /*009c*/ 	.word	0x00000000
        /*00a0*/ 	.short	0x0000
        /*00a2*/ 	.short	0x0000
        /*00a4*/ 	.byte	0x00, 0xf0, 0x11, 0x00


	//----- nvinfo : EIATTR_SPARSE_MMA_MASK
	.align		4
.L_44:
        /*00a8*/ 	.byte	0x03, 0x50
        /*00aa*/ 	.short	0x0000


	//----- nvinfo : EIATTR_MAXREG_COUNT
	.align		4
        /*00ac*/ 	.byte	0x03, 0x1b
        /*00ae*/ 	.short	0x00ff


	//----- nvinfo : EIATTR_MERCURY_ISA_VERSION
	.align		4
        /*00b0*/ 	.byte	0x03, 0x5f
        /*00b2*/ 	.short	0x0101


	//----- nvinfo : EIATTR_VRC_CTA_INIT_COUNT
	.align		4
        /*00b4*/ 	.byte	0x02, 0x4a
	.zero		1
	.zero		1


	//----- nvinfo : EIATTR_EXIT_INSTR_OFFSETS
	.align		4
        /*00b8*/ 	.byte	0x04, 0x1c
        /*00ba*/ 	.short	(.L_46 - .L_45)


	//   ....[0]....
.L_45:
        /*00bc*/ 	.word	0x00001460


	//   ....[1]....
        /*00c0*/ 	.word	0x00001740


	//   ....[2]....
        /*00c4*/ 	.word	0x000035c0


	//----- nvinfo : EIATTR_CRS_STACK_SIZE
	.align		4
.L_46:
        /*00c8*/ 	.byte	0x04, 0x1e
        /*00ca*/ 	.short	(.L_48 - .L_47)
.L_47:
        /*00cc*/ 	.word	0x00000000


	//----- nvinfo : EIATTR_CBANK_PARAM_SIZE
	.align		4
.L_48:
        /*00d0*/ 	.byte	0x03, 0x19
        /*00d2*/ 	.short	0x0054


	//----- nvinfo : EIATTR_PARAM_CBANK
	.align		4
        /*00d4*/ 	.byte	0x04, 0x0a
        /*00d6*/ 	.short	(.L_50 - .L_49)
	.align		4
.L_49:
        /*00d8*/ 	.word	index@(.nv.constant0._Z10render_gpuiii6float3S_S_S_P6uchar4P7polygoni)
        /*00dc*/ 	.short	0x0380
        /*00de*/ 	.short	0x0054


	//----- nvinfo : EIATTR_SW_WAR
	.align		4
.L_50:
        /*00e0*/ 	.byte	0x04, 0x36
        /*00e2*/ 	.short	(.L_52 - .L_51)
.L_51:
        /*00e4*/ 	.word	0x00000008
.L_52:


//--------------------- .nv.info._Z8ssaa_gpuP6uchar4S0_iii --------------------------
	.section	.nv.info._Z8ssaa_gpuP6uchar4S0_iii,"",@"SHT_CUDA_INFO"
	.sectionflags	@""
	.align	4


	//----- nvinfo : EIATTR_CUDA_API_VERSION
	.align		4
        /*0000*/ 	.byte	0x04, 0x37
        /*0002*/ 	.short	(.L_54 - .L_53)
.L_53:
        /*0004*/ 	.word	0x00000082


	//----- nvinfo : EIATTR_KPARAM_INFO
	.align		4
.L_54:
        /*0008*/ 	.byte	0x04, 0x17
        /*000a*/ 	.short	(.L_56 - .L_55)
.L_55:
        /*000c*/ 	.word	0x00000000
        /*0010*/ 	.short	0x0004
        /*0012*/ 	.short	0x0018
        /*0014*/ 	.byte	0x00, 0xf0, 0x11, 0x00


	//----- nvinfo : EIATTR_KPARAM_INFO
	.align		4
.L_56:
        /*0018*/ 	.byte	0x04, 0x17
        /*001a*/ 	.short	(.L_58 - .L_57)
.L_57:
        /*001c*/ 	.word	0x00000000
        /*0020*/ 	.short	0x0003
        /*0022*/ 	.short	0x0014
        /*0024*/ 	.byte	0x00, 0xf0, 0x11, 0x00


	//----- nvinfo : EIATTR_KPARAM_INFO
	.align		4
.L_58:
        /*0028*/ 	.byte	0x04, 0x17
        /*002a*/ 	.short	(.L_60 - .L_59)
.L_59:
        /*002c*/ 	.word	0x00000000
        /*0030*/ 	.short	0x0002
        /*0032*/ 	.short	0x0010
        /*0034*/ 	.byte	0x00, 0xf0, 0x11, 0x00


	//----- nvinfo : EIATTR_KPARAM_INFO
	.align		4
.L_60:
        /*0038*/ 	.byte	0x04, 0x17
        /*003a*/ 	.short	(.L_62 - .L_61)
.L_61:
        /*003c*/ 	.word	0x00000000
        /*0040*/ 	.short	0x0001
        /*0042*/ 	.short	0x0008
        /*0044*/ 	.byte	0x00, 0xf5, 0x21, 0x00


	//----- nvinfo : EIATTR_KPARAM_INFO
	.align		4
.L_62:
        /*0048*/ 	.byte	0x04, 0x17
        /*004a*/ 	.short	(.L_64 - .L_63)
.L_63:
        /*004c*/ 	.word	0x00000000
        /*0050*/ 	.short	0x0000
        /*0052*/ 	.short	0x0000
        /*0054*/ 	.byte	0x00, 0xf5, 0x21, 0x00


	//----- nvinfo : EIATTR_SPARSE_MMA_MASK
	.align		4
.L_64:
        /*0058*/ 	.byte	0x03, 0x50
        /*005a*/ 	.short	0x0000


	//----- nvinfo : EIATTR_MAXREG_COUNT
	.align		4
        /*005c*/ 	.byte	0x03, 0x1b
        /*005e*/ 	.short	0x00ff


	//----- nvinfo : EIATTR_MERCURY_ISA_VERSION
	.align		4
        /*0060*/ 	.byte	0x03, 0x5f
        /*0062*/ 	.short	0x0101


	//----- nvinfo : EIATTR_UNUSED_LOAD_BYTE_OFFSET
	.align		4
        /*0064*/ 	.byte	0x04, 0x44
        /*0066*/ 	.short	(.L_66 - .L_65)


	//   ....[0]....
.L_65:
        /*0068*/ 	.word	0x000005b0
        /*006c*/ 	.word	0x00000007


	//   ....[1]....
        /*0070*/ 	.word	0x000005c0
        /*0074*/ 	.word	0x00000007


	//   ....[2]....
        /*0078*/ 	.word	0x00000650
        /*007c*/ 	.word	0x00000007


	//   ....[3]....
        /*0080*/ 	.word	0x00000660
        /*0084*/ 	.word	0x00000007


	//   ....[4]....
        /*0088*/ 	.word	0x000006b0
        /*008c*/ 	.word	0x00000007


	//   ....[5]....
        /*0090*/ 	.word	0x00000740
        /*0094*/ 	.word	0x00000007


	//   ....[6]....
        /*0098*/ 	.word	0x00000750
        /*009c*/ 	.word	0x00000007


	//   ....[7]....
        /*00a0*/ 	.word	0x00000770
        /*00a4*/ 	.word	0x00000007


	//   ....[8]....
        /*00a8*/ 	.word	0x00000ac0
        /*00ac*/ 	.word	0x00000007


	//   ....[9]....
        /*00b0*/ 	.word	0x00000af0
        /*00b4*/ 	.word	0x00000007


	//   ....[10]....
        /*00b8*/ 	.word	0x00000b20
        /*00bc*/ 	.word	0x00000007


	//   ....[11]....
        /*00c0*/ 	.word	0x00000b30
        /*00c4*/ 	.word	0x00000007


	//   ....[12]....
        /*00c8*/ 	.word	0x00000d80
        /*00cc*/ 	.word	0x00000007


	//   ....[13]....
        /*00d0*/ 	.word	0x00000d90
        /*00d4*/ 	.word	0x00000007


	//   ....[14]....
        /*00d8*/ 	.word	0x00000eb0
        /*00dc*/ 	.word	0x00000007


	//----- nvinfo : EIATTR_VRC_CTA_INIT_COUNT
	.align		4
.L_66:
        /*00e0*/ 	.byte	0x02, 0x4a
	.zero		1
	.zero		1


	//----- nvinfo : EIATTR_EXIT_INSTR_OFFSETS
	.align		4
        /*00e4*/ 	.byte	0x04, 0x1c
        /*00e6*/ 	.short	(.L_68 - .L_67)


	//   ....[0]....
.L_67:
        /*00e8*/ 	.word	0x000000f0


	//   ....[1]....
        /*00ec*/ 	.word	0x00000250


	//   ....[2]....
        /*00f0*/ 	.word	0x00001380


	//----- nvinfo : EIATTR_CRS_STACK_SIZE
	.align		4
.L_68:
        /*00f4*/ 	.byte	0x04, 0x1e
        /*00f6*/ 	.short	(.L_70 - .L_69)
.L_69:
        /*00f8*/ 	.word	0x00000000


	//----- nvinfo : EIATTR_CBANK_PARAM_SIZE
	.align		4
.L_70:
        /*00fc*/ 	.byte	0x03, 0x19
        /*00fe*/ 	.short	0x001c


	//----- nvinfo : EIATTR_PARAM_CBANK
	.align		4
        /*0100*/ 	.byte	0x04, 0x0a
        /*0102*/ 	.short	(.L_72 - .L_71)
	.align		4
.L_71:
        /*0104*/ 	.word	index@(.nv.constant0._Z8ssaa_gpuP6uchar4S0_iii)
        /*0108*/ 	.short	0x0380
        /*010a*/ 	.short	0x001c


	//----- nvinfo : EIATTR_SW_WAR
	.align		4
.L_72:
        /*010c*/ 	.byte	0x04, 0x36
        /*010e*/ 	.short	(.L_74 - .L_73)
.L_73:
        /*0110*/ 	.word	0x00000008
.L_74:


//--------------------- .nv.callgraph             --------------------------
	.section	.nv.callgraph,"",@"SHT_CUDA_CALLGRAPH"
	.align	4
	.sectionentsize	8
	.align		4
        /*0000*/ 	.word	0x00000000
	.align		4
        /*0004*/ 	.word	0xffffffff
	.align		4
        /*0008*/ 	.word	0x00000000
	.align		4
        /*000c*/ 	.word	0xfffffffe
	.align		4
        /*0010*/ 	.word	0x00000000
	.align		4
        /*0014*/ 	.word	0xfffffffd
	.align		4
        /*0018*/ 	.word	0x00000000
	.align		4
        /*001c*/ 	.word	0xfffffffc


//--------------------- .nv.constant4             --------------------------
	.section	.nv.constant4,"a",@progbits
	.align	8
	.align		8
.nv.constant4:
        /*0000*/ 	.dword	__cudart_i2opi_d


//--------------------- .text._Z10render_gpuiii6float3S_S_S_P6uchar4P7polygoni --------------------------
	.section	.text._Z10render_gpuiii6float3S_S_S_P6uchar4P7polygoni,"ax",@progbits
	.align	128
        .global         _Z10render_gpuiii6float3S_S_S_P6uchar4P7polygoni
        .type           _Z10render_gpuiii6float3S_S_S_P6uchar4P7polygoni,@function
        .size           _Z10render_gpuiii6float3S_S_S_P6uchar4P7polygoni,(.L_x_126 - _Z10render_gpuiii6float3S_S_S_P6uchar4P7polygoni)
        .other          _Z10render_gpuiii6float3S_S_S_P6uchar4P7polygoni,@"STO_CUDA_ENTRY STV_DEFAULT"
_Z10render_gpuiii6float3S_S_S_P6uchar4P7polygoni:
.text._Z10render_gpuiii6float3S_S_S_P6uchar4P7polygoni:
[----:B------:R-:W0:Y:S01]  /*0000*/  LDC R1, c[0x0][0x37c] ;  /* 0x0000df00ff017b82 */ /* 0x000e220000000800 */
[----:B------:R-:W1:Y:S01]  /*0010*/  MUFU.RCP64H R5, 360 ;  /* 0x4076800000057908 */ /* 0x000e620000001800 */
[----:B------:R-:W-:Y:S02]  /*0020*/  HFMA2 R9, -RZ, RZ, 2.23046875, -0.0 ;  /* 0x40768000ff097431 */ /* 0x000fe400000001ff */
[----:B------:R-:W-:Y:S01]  /*0030*/  IMAD.MOV.U32 R8, RZ, RZ, 0x0 ;  /* 0x00000000ff087424 */ /* 0x000fe200078e00ff */
[----:B------:R-:W2:Y:S01]  /*0040*/  LDCU UR4, c[0x0][0x388] ;  /* 0x00007100ff0477ac */ /* 0x000ea20008000800 */
[----:B------:R-:W-:Y:S01]  /*0050*/  IMAD.MOV.U32 R4, RZ, RZ, 0x1 ;  /* 0x00000001ff047424 */ /* 0x000fe200078e00ff */
[----:B------:R-:W3:Y:S01]  /*0060*/  S2R R39, SR_CTAID.X ;  /* 0x0000000000277919 */ /* 0x000ee20000002500 */
[----:B0-----:R-:W-:Y:S01]  /*0070*/  IADD3 R1, PT, PT, R1, -0x28, RZ ;  /* 0xffffffd801017810 */ /* 0x001fe20007ffe0ff */
[----:B------:R-:W-:Y:S01]  /*0080*/  UMOV UR5, 0x400921fb ;  /* 0x400921fb00057882 */ /* 0x000fe20000000000 */
[----:B------:R-:W3:Y:S01]  /*0090*/  LDCU UR6, c[0x0][0x360] ;  /* 0x00006c00ff0677ac */ /* 0x000ee20008000800 */
[----:B------:R-:W3:Y:S01]  /*00a0*/  S2R R0, SR_TID.X ;  /* 0x0000000000007919 */ /* 0x000ee20000002100 */
[----:B------:R-:W0:Y:S01]  /*00b0*/  LDCU UR7, c[0x0][0x364] ;  /* 0x00006c80ff0777ac */ /* 0x000e220008000800 */
[----:B------:R-:W0:Y:S01]  /*00c0*/  S2R R37, SR_CTAID.Y ;  /* 0x0000000000257919 */ /* 0x000e220000002600 */
[----:B-1----:R-:W-:Y:S01]  /*00d0*/  DFMA R2, R4, -R8, 1 ;  /* 0x3ff000000402742b */ /* 0x002fe20000000808 */
[----:B------:R-:W0:Y:S07]  /*00e0*/  S2R R10, SR_TID.Y ;  /* 0x00000000000a7919 */ /* 0x000e2e0000002200 */
[----:B------:R-:W-:-:S02]  /*00f0*/  DFMA R6, R2, R2, R2 ;  /* 0x000000020206722b */ /* 0x000fc40000000002 */
[----:B--2---:R-:W1:Y:S01]  /*0100*/  I2F.F64 R2, UR4 ;  /* 0x0000000400027d12 */ /* 0x004e620008201c00 */
[----:B------:R-:W-:-:S05]  /*0110*/  UMOV UR4, 0x54442d18 ;  /* 0x54442d1800047882 */ /* 0x000fca0000000000 */
[----:B------:R-:W-:-:S08]  /*0120*/  DFMA R6, R4, R6, R4 ;  /* 0x000000060406722b */ /* 0x000fd00000000004 */
[----:B------:R-:W-:Y:S01]  /*0130*/  DFMA R8, R6, -R8, 1 ;  /* 0x3ff000000608742b */ /* 0x000fe20000000808 */
[----:B---3--:R-:W-:Y:S01]  /*0140*/  IMAD R39, R39, UR6, R0 ;  /* 0x0000000627277c24 */ /* 0x008fe2000f8e0200 */
[----:B-1----:R-:W-:Y:S01]  /*0150*/  DMUL R4, R2, UR4 ;  /* 0x0000000402047c28 */ /* 0x002fe20008000000 */
[----:B------:R-:W1:Y:S01]  /*0160*/  LDCU UR4, c[0x0][0x370] ;  /* 0x00006e00ff0477ac */ /* 0x000e620008000800 */
[----:B------:R-:W2:Y:S04]  /*0170*/  LDCU UR5, c[0x0][0x374] ;  /* 0x00006e80ff0577ac */ /* 0x000ea80008000800 */
[----:B------:R-:W-:Y:S01]  /*0180*/  DFMA R8, R6, R8, R6 ;  /* 0x000000080608722b */ /* 0x000fe20000000006 */
[----:B0-----:R-:W-:-:S03]  /*0190*/  IMAD R37, R37, UR7, R10 ;  /* 0x0000000725257c24 */ /* 0x001fc6000f8e020a */
[----:B------:R-:W-:-:S04]  /*01a0*/  FSETP.GEU.AND P1, PT, |R5|, 6.5827683646048100446e-37, PT ;  /* 0x036000000500780b */ /* 0x000fc80003f2e200 */
[----:B------:R-:W-:Y:S01]  /*01b0*/  DMUL R2, R4, R8 ;  /* 0x0000000804027228 */ /* 0x000fe20000000000 */
[----:B-1----:R-:W-:-:S07]  /*01c0*/  UIMAD UR4, UR6, UR4, URZ ;  /* 0x00000004060472a4 */ /* 0x002fce000f8e02ff */
[----:B------:R-:W-:Y:S01]  /*01d0*/  DFMA R6, R2, -360, R4 ;  /* 0xc07680000206782b */ /* 0x000fe20000000004 */
[----:B--2---:R-:W-:-:S07]  /*01e0*/  UIMAD UR5, UR7, UR5, URZ ;  /* 0x00000005070572a4 */ /* 0x004fce000f8e02ff */
[----:B------:R-:W-:-:S10]  /*01f0*/  DFMA R2, R8, R6, R2 ;  /* 0x000000060802722b */ /* 0x000fd40000000002 */
[----:B------:R-:W-:-:S05]  /*0200*/  FFMA R6, RZ, 3.8515625, R3 ;  /* 0x40768000ff067823 */ /* 0x000fca0000000003 */
[----:B------:R-:W-:-:S13]  /*0210*/  FSETP.GT.AND P0, PT, |R6|, 1.469367938527859385e-39, PT ;  /* 0x001000000600780b */ /* 0x000fda0003f04200 */
[----:B------:R-:W-:Y:S05]  /*0220*/  @P0 BRA P1, `(.L_x_0) ;  /* 0x0000000000100947 */ /* 0x000fea0000800000 */
[----:B------:R-:W-:-:S07]  /*0230*/  MOV R0, 0x250 ;  /* 0x0000025000007802 */ /* 0x000fce0000000f00 */
[----:B------:R-:W-:Y:S05]  /*0240*/  CALL.REL.NOINC `($__internal_1_$__cuda_sm20_div_rn_f64_full) ;  /* 0x0000003400847944 */ /* 0x000fea0003c00000 */
[----:B------:R-:W-:Y:S01]  /*0250*/  MOV R2, R8 ;  /* 0x0000000800027202 */ /* 0x000fe20000000f00 */
[----:B------:R-:W-:-:S07]  /*0260*/  IMAD.MOV.U32 R3, RZ, RZ, R9 ;  /* 0x000000ffff037224 */ /* 0x000fce00078e0009 */
.L_x_0:
[----:B------:R-:W-:-:S14]  /*0270*/  DSETP.NEU.AND P1, PT, |R2|, +INF , PT ;  /* 0x7ff000000200742a */ /* 0x000fdc0003f2d200 */
[----:B------:R-:W-:Y:S01]  /*0280*/  @!P1 DMUL R8, RZ, R2 ;  /* 0x00000002ff089228 */ /* 0x000fe20000000000 */
[----:B------:R-:W-:Y:S01]  /*0290*/  @!P1 PLOP3.LUT P0, PT, PT, PT, PT, 0x80, 0x8 ;  /* 0x000000000008981c */ /* 0x000fe20003f0f070 */
[----:B------:R-:W-:-:S12]  /*02a0*/  @!P1 BRA `(.L_x_1) ;  /* 0x00000000005c9947 */ /* 0x000fd80003800000 */
[----:B------:R-:W-:Y:S01]  /*02b0*/  UMOV UR6, 0x6dc9c883 ;  /* 0x6dc9c88300067882 */ /* 0x000fe20000000000 */
[----:B------:R-:W-:Y:S01]  /*02c0*/  UMOV UR7, 0x3fe45f30 ;  /* 0x3fe45f3000077882 */ /* 0x000fe20000000000 */
[C---:B------:R-:W-:Y:S02]  /*02d0*/  DSETP.GE.AND P0, PT, |R2|.reuse, 2.14748364800000000000e+09, PT ;  /* 0x41e000000200742a */ /* 0x040fe40003f06200 */
[----:B------:R-:W-:Y:S01]  /*02e0*/  DMUL R4, R2, UR6 ;  /* 0x0000000602047c28 */ /* 0x000fe20008000000 */
[----:B------:R-:W-:Y:S01]  /*02f0*/  UMOV UR6, 0x54442d18 ;  /* 0x54442d1800067882 */ /* 0x000fe20000000000 */
[----:B------:R-:W-:-:S08]  /*0300*/  UMOV UR7, 0x3ff921fb ;  /* 0x3ff921fb00077882 */ /* 0x000fd00000000000 */
[----:B------:R-:W0:Y:S08]  /*0310*/  F2I.F64 R4, R4 ;  /* 0x0000000400047311 */ /* 0x000e300000301100 */
[----:B0-----:R-:W0:Y:S02]  /*0320*/  I2F.F64 R8, R4 ;  /* 0x0000000400087312 */ /* 0x001e240000201c00 */
[----:B0-----:R-:W-:Y:S01]  /*0330*/  DFMA R6, R8, -UR6, R2 ;  /* 0x8000000608067c2b */ /* 0x001fe20008000002 */
[----:B------:R-:W-:Y:S01]  /*0340*/  UMOV UR6, 0x33145c00 ;  /* 0x33145c0000067882 */ /* 0x000fe20000000000 */
[----:B------:R-:W-:-:S06]  /*0350*/  UMOV UR7, 0x3c91a626 ;  /* 0x3c91a62600077882 */ /* 0x000fcc0000000000 */
[----:B------:R-:W-:Y:S01]  /*0360*/  DFMA R6, R8, -UR6, R6 ;  /* 0x8000000608067c2b */ /* 0x000fe20008000006 */
[----:B------:R-:W-:Y:S01]  /*0370*/  UMOV UR6, 0x252049c0 ;  /* 0x252049c000067882 */ /* 0x000fe20000000000 */
[----:B------:R-:W-:-:S06]  /*0380*/  UMOV UR7, 0x397b839a ;  /* 0x397b839a00077882 */ /* 0x000fcc0000000000 */
[----:B------:R-:W-:Y:S01]  /*0390*/  DFMA R8, R8, -UR6, R6 ;  /* 0x8000000608087c2b */ /* 0x000fe20008000006 */
[----:B------:R-:W-:Y:S10]  /*03a0*/  @!P0 BRA `(.L_x_2) ;  /* 0x0000000000148947 */ /* 0x000ff40003800000 */
[----:B------:R-:W-:Y:S02]  /*03b0*/  MOV R10, R3 ;  /* 0x00000003000a7202 */ /* 0x000fe40000000f00 */
[----:B------:R-:W-:-:S07]  /*03c0*/  MOV R8, 0x3e0 ;  /* 0x000003e000087802 */ /* 0x000fce0000000f00 */
[----:B------:R-:W-:Y:S05]  /*03d0*/  CALL.REL.NOINC `($_Z10render_gpuiii6float3S_S_S_P6uchar4P7polygoni$__internal_trig_reduction_slowpathd) ;  /* 0x0000004000407944 */ /* 0x000fea0003c00000 */
[----:B------:R-:W-:Y:S01]  /*03e0*/  IMAD.MOV.U32 R8, RZ, RZ, R2 ;  /* 0x000000ffff087224 */ /* 0x000fe200078e0002 */
[----:B------:R-:W-:-:S07]  /*03f0*/  MOV R9, R3 ;  /* 0x0000000300097202 */ /* 0x000fce0000000f00 */
.L_x_2:
[----:B------:R-:W-:-:S04]  /*0400*/  LOP3.LUT R4, R4, 0x1, RZ, 0xc0, !PT ;  /* 0x0000000104047812 */ /* 0x000fc800078ec0ff */
[----:B------:R-:W-:-:S13]  /*0410*/  ISETP.NE.U32.AND P0, PT, R4, 0x1, PT ;  /* 0x000000010400780c */ /* 0x000fda0003f05070 */
.L_x_1:
[----:B------:R-:W-:Y:S01]  /*0420*/  DMUL R6, R8, R8 ;  /* 0x0000000808067228 */ /* 0x000fe20000000000 */
[----:B------:R-:W-:Y:S01]  /*0430*/  IMAD.MOV.U32 R2, RZ, RZ, 0x5b27ebb1 ;  /* 0x5b27ebb1ff027424 */ /* 0x000fe200078e00ff */
[----:B------:R-:W-:Y:S01]  /*0440*/  MOV R3, 0x3ef9757c ;  /* 0x3ef9757c00037802 */ /* 0x000fe20000000f00 */
[----:B------:R-:W-:Y:S01]  /*0450*/  UMOV UR6, 0x2799bcb9 ;  /* 0x2799bcb900067882 */ /* 0x000fe20000000000 */
[----:B------:R-:W-:Y:S01]  /*0460*/  UMOV UR7, 0x3ee48dac ;  /* 0x3ee48dac00077882 */ /* 0x000fe20000000000 */
[----:B------:R-:W0:Y:S01]  /*0470*/  LDC.64 R12, c[0x0][0x390] ;  /* 0x0000e400ff0c7b82 */ /* 0x000e220000000a00 */
[----:B------:R-:W1:Y:S02]  /*0480*/  LDCU UR10, c[0x0][0x38c] ;  /* 0x00007180ff0a77ac */ /* 0x000e640008000800 */
[----:B------:R-:W-:Y:S01]  /*0490*/  DFMA R2, R6, UR6, -R2 ;  /* 0x0000000606027c2b */ /* 0x000fe20008000802 */
[----:B------:R-:W-:Y:S01]  /*04a0*/  UMOV UR6, 0xfd91e04 ;  /* 0x0fd91e0400067882 */ /* 0x000fe20000000000 */
[----:B------:R-:W-:Y:S01]  /*04b0*/  UMOV UR7, 0x3f0980e9 ;  /* 0x3f0980e900077882 */ /* 0x000fe20000000000 */
[----:B------:R-:W-:-:S02]  /*04c0*/  UMOV UR8, 0x85d25660 ;  /* 0x85d2566000087882 */ /* 0x000fc40000000000 */
[----:B------:R-:W0:Y:S01]  /*04d0*/  LDC.64 R10, c[0x0][0x398] ;  /* 0x0000e600ff0a7b82 */ /* 0x000e220000000a00 */
[----:B------:R-:W-:Y:S01]  /*04e0*/  UMOV UR9, 0x3f9664f4 ;  /* 0x3f9664f400097882 */ /* 0x000fe20000000000 */
[----:B------:R-:W2:Y:S01]  /*04f0*/  LDCU UR11, c[0x0][0x3a0] ;  /* 0x00007400ff0b77ac */ /* 0x000ea20008000800 */
[----:B------:R-:W-:Y:S01]  /*0500*/  DFMA R2, R6, R2, UR6 ;  /* 0x0000000606027e2b */ /* 0x000fe20008000002 */
[----:B------:R-:W-:Y:S01]  /*0510*/  UMOV UR6, 0x417d7e1d ;  /* 0x417d7e1d00067882 */ /* 0x000fe20000000000 */
[----:B------:R-:W-:-:S06]  /*0520*/  UMOV UR7, 0x3efae2b0 ;  /* 0x3efae2b000077882 */ /* 0x000fcc0000000000 */
[----:B------:R-:W-:Y:S01]  /*0530*/  DFMA R2, R6, R2, -UR6 ;  /* 0x8000000606027e2b */ /* 0x000fe20008000002 */
[----:B------:R-:W-:Y:S01]  /*0540*/  UMOV UR6, 0x41bfba57 ;  /* 0x41bfba5700067882 */ /* 0x000fe20000000000 */
[----:B------:R-:W-:-:S06]  /*0550*/  UMOV UR7, 0x3f119f53 ;  /* 0x3f119f5300077882 */ /* 0x000fcc0000000000 */
[----:B------:R-:W-:Y:S01]  /*0560*/  DFMA R2, R6, R2, UR6 ;  /* 0x0000000606027e2b */ /* 0x000fe20008000002 */
[----:B------:R-:W-:Y:S01]  /*0570*/  UMOV UR6, 0xa00f6919 ;  /* 0xa00f691900067882 */ /* 0x000fe20000000000 */
[----:B------:R-:W-:Y:S01]  /*0580*/  UMOV UR7, 0x3f15e791 ;  /* 0x3f15e79100077882 */ /* 0x000fe20000000000 */
[----:B0-----:R-:W-:Y:S01]  /*0590*/  FADD R4, R11, -R12 ;  /* 0x8000000c0b047221 */ /* 0x001fe20000000000 */
[----:B-1----:R-:W-:-:S04]  /*05a0*/  FADD R0, R10, -UR10 ;  /* 0x8000000a0a007e21 */ /* 0x002fc80008000000 */
[----:B------:R-:W-:Y:S01]  /*05b0*/  DFMA R2, R6, R2, UR6 ;  /* 0x0000000606027e2b */ /* 0x000fe20008000002 */
[----:B------:R-:W-:Y:S01]  /*05c0*/  UMOV UR6, 0xfadec73a ;  /* 0xfadec73a00067882 */ /* 0x000fe20000000000 */
[----:B------:R-:W-:Y:S01]  /*05d0*/  UMOV UR7, 0x3f2ff2e7 ;  /* 0x3f2ff2e700077882 */ /* 0x000fe20000000000 */
[----:B------:R-:W-:-:S04]  /*05e0*/  FMUL R5, R4, R4 ;  /* 0x0000000404057220 */ /* 0x000fc80000400000 */
[----:B------:R-:W-:Y:S01]  /*05f0*/  FFMA R5, R0, R0, R5 ;  /* 0x0000000000057223 */ /* 0x000fe20000000005 */
[----:B------:R-:W-:Y:S01]  /*0600*/  DFMA R2, R6, R2, UR6 ;  /* 0x0000000606027e2b */ /* 0x000fe20008000002 */
[----:B------:R-:W-:Y:S01]  /*0610*/  UMOV UR6, 0xb206da62 ;  /* 0xb206da6200067882 */ /* 0x000fe20000000000 */
[----:B------:R-:W-:-:S06]  /*0620*/  UMOV UR7, 0x3f434bc1 ;  /* 0x3f434bc100077882 */ /* 0x000fcc0000000000 */
        /* <DEDUP_REMOVED lines=12> */
[----:B------:R-:W-:-:S08]  /*06f0*/  DFMA R2, R6, R2, UR8 ;  /* 0x0000000806027e2b */ /* 0x000fd00008000002 */
[----:B------:R-:W-:Y:S01]  /*0700*/  DFMA R2, R6, R2, UR6 ;  /* 0x0000000606027e2b */ /* 0x000fe20008000002 */
[----:B------:R-:W-:Y:S01]  /*0710*/  UMOV UR6, 0x111105d2 ;  /* 0x111105d200067882 */ /* 0x000fe20000000000 */
[----:B------:R-:W-:-:S06]  /*0720*/  UMOV UR7, 0x3fc11111 ;  /* 0x3fc1111100077882 */ /* 0x000fcc0000000000 */
[----:B------:R-:W-:Y:S01]  /*0730*/  DFMA R10, R6, R2, UR6 ;  /* 0x00000006060a7e2b */ /* 0x000fe20008000002 */
[----:B------:R-:W-:Y:S01]  /*0740*/  UMOV UR6, 0x5555555e ;  /* 0x5555555e00067882 */ /* 0x000fe20000000000 */
[----:B--2---:R-:W-:Y:S01]  /*0750*/  FADD R2, -R13, UR11 ;  /* 0x0000000b0d027e21 */ /* 0x004fe20008000100 */
[----:B------:R-:W-:-:S03]  /*0760*/  UMOV UR7, 0x3fd55555 ;  /* 0x3fd5555500077882 */ /* 0x000fc60000000000 */
[----:B------:R-:W-:Y:S02]  /*0770*/  FFMA R5, R2, R2, R5 ;  /* 0x0000000202057223 */ /* 0x000fe40000000005 */
[----:B------:R-:W-:Y:S02]  /*0780*/  DFMA R10, R6, R10, UR6 ;  /* 0x00000006060a7e2b */ /* 0x000fe4000800000a */
[----:B------:R0:W1:Y:S01]  /*0790*/  MUFU.RSQ R18, R5 ;  /* 0x0000000500127308 */ /* 0x0000620000001400 */
[----:B------:R-:W-:-:S05]  /*07a0*/  VIADD R3, R5, 0xf3000000 ;  /* 0xf300000005037836 */ /* 0x000fca0000000000 */
[----:B------:R-:W-:Y:S01]  /*07b0*/  DMUL R16, R6, R10 ;  /* 0x0000000a06107228 */ /* 0x000fe20000000000 */
[----:B------:R-:W-:-:S07]  /*07c0*/  ISETP.GT.U32.AND P1, PT, R3, 0x727fffff, PT ;  /* 0x727fffff0300780c */ /* 0x000fce0003f24070 */
[----:B------:R-:W-:Y:S01]  /*07d0*/  DFMA R6, R16, R8, R8 ;  /* 0x000000081006722b */ /* 0x000fe20000000008 */
[----:B0-----:R-:W-:Y:S10]  /*07e0*/  @P0 BRA `(.L_x_3) ;  /* 0x0000000000280947 */ /* 0x001ff40003800000 */
[----:B------:R-:W0:Y:S01]  /*07f0*/  MUFU.RCP64H R13, R7 ;  /* 0x00000007000d7308 */ /* 0x000e220000001800 */
[----:B------:R-:W-:-:S06]  /*0800*/  MOV R12, RZ ;  /* 0x000000ff000c7202 */ /* 0x000fcc0000000f00 */
[----:B0-----:R-:W-:-:S08]  /*0810*/  DFMA R10, -R6, R12, 1 ;  /* 0x3ff00000060a742b */ /* 0x001fd0000000010c */
[----:B------:R-:W-:Y:S02]  /*0820*/  DFMA R14, R10, R10, R10 ;  /* 0x0000000a0a0e722b */ /* 0x000fe4000000000a */
[----:B------:R-:W-:-:S06]  /*0830*/  DADD R10, R6, -R8 ;  /* 0x00000000060a7229 */ /* 0x000fcc0000000808 */
[----:B------:R-:W-:Y:S02]  /*0840*/  DFMA R14, R12, R14, R12 ;  /* 0x0000000e0c0e722b */ /* 0x000fe4000000000c */
[----:B------:R-:W-:-:S06]  /*0850*/  DFMA R10, R16, R8, -R10 ;  /* 0x00000008100a722b */ /* 0x000fcc000000080a */
[----:B------:R-:W-:-:S08]  /*0860*/  DFMA R8, R6, -R14, 1 ;  /* 0x3ff000000608742b */ /* 0x000fd0000000080e */
[----:B------:R-:W-:-:S08]  /*0870*/  DFMA R8, R10, -R14, R8 ;  /* 0x8000000e0a08722b */ /* 0x000fd00000000008 */
[----:B------:R-:W-:-:S11]  /*0880*/  DFMA R6, -R14, R8, -R14 ;  /* 0x000000080e06722b */ /* 0x000fd6000000090e */
.L_x_3:
[----:B------:R-:W-:Y:S05]  /*0890*/  @!P1 BRA `(.L_x_4) ;  /* 0x0000000000189947 */ /* 0x000fea0003800000 */
[----:B------:R-:W-:Y:S01]  /*08a0*/  BSSY.RECONVERGENT B0, `(.L_x_5) ;  /* 0x0000003000007945 */ /* 0x000fe20003800200 */
[----:B------:R-:W-:-:S07]  /*08b0*/  MOV R8, 0x8d0 ;  /* 0x000008d000087802 */ /* 0x000fce0000000f00 */
[----:B-1----:R-:W-:Y:S05]  /*08c0*/  CALL.REL.NOINC `($__internal_2_$__cuda_sm20_sqrt_rn_f32_slowpath) ;  /* 0x0000003400187944 */ /* 0x002fea0003c00000 */
[----:B------:R-:W-:Y:S05]  /*08d0*/  BSYNC.RECONVERGENT B0 ;  /* 0x0000000000007941 */ /* 0x000fea0003800200 */
.L_x_5:
[----:B------:R-:W-:Y:S01]  /*08e0*/  IMAD.MOV.U32 R3, RZ, RZ, R11 ;  /* 0x000000ffff037224 */ /* 0x000fe200078e000b */
[----:B------:R-:W-:Y:S06]  /*08f0*/  BRA `(.L_x_6) ;  /* 0x0000000000107947 */ /* 0x000fec0003800000 */
.L_x_4:
[----:B-1----:R-:W-:Y:S01]  /*0900*/  FMUL.FTZ R8, R5, R18 ;  /* 0x0000001205087220 */ /* 0x002fe20000410000 */
[----:B------:R-:W-:-:S03]  /*0910*/  FMUL.FTZ R18, R18, 0.5 ;  /* 0x3f00000012127820 */ /* 0x000fc60000410000 */
[----:B------:R-:W-:-:S04]  /*0920*/  FFMA R3, -R8, R8, R5 ;  /* 0x0000000808037223 */ /* 0x000fc80000000105 */
[----:B------:R-:W-:-:S07]  /*0930*/  FFMA R3, R3, R18, R8 ;  /* 0x0000001203037223 */ /* 0x000fce0000000008 */
.L_x_6:
[----:B------:R-:W0:Y:S01]  /*0940*/  MUFU.RCP R8, R3 ;  /* 0x0000000300087308 */ /* 0x000e220000001000 */
[----:B------:R-:W-:Y:S07]  /*0950*/  BSSY.RECONVERGENT B2, `(.L_x_7) ;  /* 0x000000c000027945 */ /* 0x000fee0003800200 */
[----:B------:R-:W1:Y:S01]  /*0960*/  FCHK P0, R0, R3 ;  /* 0x0000000300007302 */ /* 0x000e620000000000 */
[----:B0-----:R-:W-:-:S04]  /*0970*/  FFMA R5, R8, -R3, 1 ;  /* 0x3f80000008057423 */ /* 0x001fc80000000803 */
[----:B------:R-:W-:-:S04]  /*0980*/  FFMA R5, R8, R5, R8 ;  /* 0x0000000508057223 */ /* 0x000fc80000000008 */
[----:B------:R-:W-:-:S04]  /*0990*/  FFMA R8, R0, R5, RZ ;  /* 0x0000000500087223 */ /* 0x000fc800000000ff */
[----:B------:R-:W-:-:S04]  /*09a0*/  FFMA R31, R8, -R3, R0 ;  /* 0x80000003081f7223 */ /* 0x000fc80000000000 */
[----:B------:R-:W-:Y:S01]  /*09b0*/  FFMA R31, R5, R31, R8 ;  /* 0x0000001f051f7223 */ /* 0x000fe20000000008 */
[----:B-1----:R-:W-:Y:S06]  /*09c0*/  @!P0 BRA `(.L_x_8) ;  /* 0x0000000000108947 */ /* 0x002fec0003800000 */
[----:B------:R-:W-:Y:S02]  /*09d0*/  MOV R50, R3 ;  /* 0x0000000300327202 */ /* 0x000fe40000000f00 */
[----:B------:R-:W-:-:S07]  /*09e0*/  MOV R40, 0xa00 ;  /* 0x00000a0000287802 */ /* 0x000fce0000000f00 */
[----:B------:R-:W-:Y:S05]  /*09f0*/  CALL.REL.NOINC `($__internal_3_$__cuda_sm3x_div_rn_noftz_f32_slowpath) ;  /* 0x0000003400207944 */ /* 0x000fea0003c00000 */
[----:B------:R-:W-:-:S07]  /*0a00*/  IMAD.MOV.U32 R31, RZ, RZ, R0 ;  /* 0x000000ffff1f7224 */ /* 0x000fce00078e0000 */
.L_x_8:
[----:B------:R-:W-:Y:S05]  /*0a10*/  BSYNC.RECONVERGENT B2 ;  /* 0x0000000000027941 */ /* 0x000fea0003800200 */
.L_x_7:
        /* <DEDUP_REMOVED lines=9> */
[----:B------:R-:W-:Y:S01]  /*0ab0*/  MOV R0, R4 ;  /* 0x0000000400007202 */ /* 0x000fe20000000f00 */
[----:B------:R-:W-:Y:S01]  /*0ac0*/  IMAD.MOV.U32 R50, RZ, RZ, R3 ;  /* 0x000000ffff327224 */ /* 0x000fe200078e0003 */
[----:B------:R-:W-:-:S07]  /*0ad0*/  MOV R40, 0xaf0 ;  /* 0x00000af000287802 */ /* 0x000fce0000000f00 */
[----:B------:R-:W-:Y:S05]  /*0ae0*/  CALL.REL.NOINC `($__internal_3_$__cuda_sm3x_div_rn_noftz_f32_slowpath) ;  /* 0x0000003000e47944 */ /* 0x000fea0003c00000 */
[----:B------:R-:W-:-:S07]  /*0af0*/  MOV R30, R0 ;  /* 0x00000000001e7202 */ /* 0x000fce0000000f00 */
.L_x_10:
[----:B------:R-:W-:Y:S05]  /*0b00*/  BSYNC.RECONVERGENT B2 ;  /* 0x0000000000027941 */ /* 0x000fea0003800200 */
.L_x_9:
        /* <DEDUP_REMOVED lines=9> */
[----:B------:R-:W-:Y:S01]  /*0ba0*/  IMAD.MOV.U32 R0, RZ, RZ, R2 ;  /* 0x000000ffff007224 */ /* 0x000fe200078e0002 */
[----:B------:R-:W-:Y:S02]  /*0bb0*/  MOV R50, R3 ;  /* 0x0000000300327202 */ /* 0x000fe40000000f00 */
[----:B------:R-:W-:-:S07]  /*0bc0*/  MOV R40, 0xbe0 ;  /* 0x00000be000287802 */ /* 0x000fce0000000f00 */
[----:B------:R-:W-:Y:S05]  /*0bd0*/  CALL.REL.NOINC `($__internal_3_$__cuda_sm3x_div_rn_noftz_f32_slowpath) ;  /* 0x0000003000a87944 */ /* 0x000fea0003c00000 */
[----:B------:R-:W-:-:S07]  /*0be0*/  IMAD.MOV.U32 R29, RZ, RZ, R0 ;  /* 0x000000ffff1d7224 */ /* 0x000fce00078e0000 */
.L_x_12:
[----:B------:R-:W-:Y:S05]  /*0bf0*/  BSYNC.RECONVERGENT B2 ;  /* 0x0000000000027941 */ /* 0x000fea0003800200 */
.L_x_11:
[-C--:B------:R-:W-:Y:S01]  /*0c00*/  FFMA R3, RZ, R29.reuse, -R31 ;  /* 0x0000001dff037223 */ /* 0x080fe2000000081f */
[----:B------:R-:W-:Y:S01]  /*0c10*/  FMUL R2, RZ, R30 ;  /* 0x0000001eff027220 */ /* 0x000fe20000400000 */
[----:B------:R-:W-:Y:S01]  /*0c20*/  FFMA R0, -RZ, R29, R30 ;  /* 0x0000001dff007223 */ /* 0x000fe2000000011e */
[----:B------:R-:W-:Y:S01]  /*0c30*/  BSSY.RECONVERGENT B0, `(.L_x_13) ;  /* 0x0000011000007945 */ /* 0x000fe20003800200 */
[----:B------:R-:W-:Y:S01]  /*0c40*/  FMUL R5, R3, R3 ;  /* 0x0000000303057220 */ /* 0x000fe20000400000 */
[----:B------:R-:W-:-:S03]  /*0c50*/  FFMA R2, RZ, R31, -R2 ;  /* 0x0000001fff027223 */ /* 0x000fc60000000802 */
[----:B------:R-:W-:-:S04]  /*0c60*/  FFMA R5, R0, R0, R5 ;  /* 0x0000000000057223 */ /* 0x000fc80000000005 */
[----:B------:R-:W-:-:S04]  /*0c70*/  FFMA R5, R2, R2, R5 ;  /* 0x0000000202057223 */ /* 0x000fc80000000005 */
[----:B------:R0:W1:Y:S01]  /*0c80*/  MUFU.RSQ R8, R5 ;  /* 0x0000000500087308 */ /* 0x0000620000001400 */
[----:B------:R-:W-:-:S04]  /*0c90*/  IADD3 R4, PT, PT, R5, -0xd000000, RZ ;  /* 0xf300000005047810 */ /* 0x000fc80007ffe0ff */
[----:B------:R-:W-:-:S13]  /*0ca0*/  ISETP.GT.U32.AND P0, PT, R4, 0x727fffff, PT ;  /* 0x727fffff0400780c */ /* 0x000fda0003f04070 */
[----:B01----:R-:W-:Y:S05]  /*0cb0*/  @!P0 BRA `(.L_x_14) ;  /* 0x0000000000108947 */ /* 0x003fea0003800000 */
[----:B------:R-:W-:-:S07]  /*0cc0*/  MOV R8, 0xce0 ;  /* 0x00000ce000087802 */ /* 0x000fce0000000f00 */
[----:B------:R-:W-:Y:S05]  /*0cd0*/  CALL.REL.NOINC `($__internal_2_$__cuda_sm20_sqrt_rn_f32_slowpath) ;  /* 0x0000003000147944 */ /* 0x000fea0003c00000 */
[----:B------:R-:W-:Y:S01]  /*0ce0*/  IMAD.MOV.U32 R4, RZ, RZ, R11 ;  /* 0x000000ffff047224 */ /* 0x000fe200078e000b */
[----:B------:R-:W-:Y:S06]  /*0cf0*/  BRA `(.L_x_15) ;  /* 0x0000000000107947 */ /* 0x000fec0003800000 */
.L_x_14:
[----:B------:R-:W-:Y:S01]  /*0d00*/  FMUL.FTZ R4, R5, R8 ;  /* 0x0000000805047220 */ /* 0x000fe20000410000 */
[----:B------:R-:W-:-:S03]  /*0d10*/  FMUL.FTZ R8, R8, 0.5 ;  /* 0x3f00000008087820 */ /* 0x000fc60000410000 */
[----:B------:R-:W-:-:S04]  /*0d20*/  FFMA R5, -R4, R4, R5 ;  /* 0x0000000404057223 */ /* 0x000fc80000000105 */
[----:B------:R-:W-:-:S07]  /*0d30*/  FFMA R4, R5, R8, R4 ;  /* 0x0000000805047223 */ /* 0x000fce0000000004 */
.L_x_15:
[----:B------:R-:W-:Y:S05]  /*0d40*/  BSYNC.RECONVERGENT B0 ;  /* 0x0000000000007941 */ /* 0x000fea0003800200 */
.L_x_13:
        /* <DEDUP_REMOVED lines=13> */
.L_x_17:
[----:B------:R-:W-:Y:S05]  /*0e20*/  BSYNC.RECONVERGENT B2 ;  /* 0x0000000000027941 */ /* 0x000fea0003800200 */
.L_x_16:
        /* <DEDUP_REMOVED lines=14> */
.L_x_19:
[----:B------:R-:W-:Y:S05]  /*0f10*/  BSYNC.RECONVERGENT B2 ;  /* 0x0000000000027941 */ /* 0x000fea0003800200 */
.L_x_18:
        /* <DEDUP_REMOVED lines=14> */
.L_x_21:
[----:B------:R-:W-:Y:S05]  /*1000*/  BSYNC.RECONVERGENT B2 ;  /* 0x0000000000027941 */ /* 0x000fea0003800200 */
.L_x_20:
[C---:B------:R-:W-:Y:S01]  /*1010*/  FMUL R3, R35.reuse, R29 ;  /* 0x0000001d23037220 */ /* 0x040fe20000400000 */
[-C--:B------:R-:W-:Y:S01]  /*1020*/  FMUL R5, R36, R30.reuse ;  /* 0x0000001e24057220 */ /* 0x080fe20000400000 */
[-C--:B------:R-:W-:Y:S01]  /*1030*/  FMUL R2, R38, R31.reuse ;  /* 0x0000001f26027220 */ /* 0x080fe20000400000 */
[----:B------:R-:W-:Y:S01]  /*1040*/  BSSY.RECONVERGENT B0, `(.L_x_22) ;  /* 0x0000013000007945 */ /* 0x000fe20003800200 */
[----:B------:R-:W-:Y:S01]  /*1050*/  FFMA R3, R36, R31, -R3 ;  /* 0x0000001f24037223 */ /* 0x000fe20000000803 */
[----:B------:R-:W-:Y:S01]  /*1060*/  FFMA R0, R38, R29, -R5 ;  /* 0x0000001d26007223 */ /* 0x000fe20000000805 */
[----:B------:R-:W-:Y:S02]  /*1070*/  FFMA R2, R35, R30, -R2 ;  /* 0x0000001e23027223 */ /* 0x000fe40000000802 */
[----:B------:R-:W-:-:S04]  /*1080*/  FMUL R5, R3, R3 ;  /* 0x0000000303057220 */ /* 0x000fc80000400000 */
        /* <DEDUP_REMOVED lines=10> */
.L_x_23:
[----:B------:R-:W-:Y:S01]  /*1130*/  FMUL.FTZ R4, R5, R8 ;  /* 0x0000000805047220 */ /* 0x000fe20000410000 */
[----:B------:R-:W-:-:S03]  /*1140*/  FMUL.FTZ R8, R8, 0.5 ;  /* 0x3f00000008087820 */ /* 0x000fc60000410000 */
[----:B------:R-:W-:-:S04]  /*1150*/  FFMA R5, -R4, R4, R5 ;  /* 0x0000000404057223 */ /* 0x000fc80000000105 */
[----:B------:R-:W-:-:S07]  /*1160*/  FFMA R4, R5, R8, R4 ;  /* 0x0000000805047223 */ /* 0x000fce0000000004 */
.L_x_24:
[----:B------:R-:W-:Y:S05]  /*1170*/  BSYNC.RECONVERGENT B0 ;  /* 0x0000000000007941 */ /* 0x000fea0003800200 */
.L_x_22:
        /* <DEDUP_REMOVED lines=13> */
.L_x_26:
[----:B------:R-:W-:Y:S05]  /*1250*/  BSYNC.RECONVERGENT B2 ;  /* 0x0000000000027941 */ /* 0x000fea0003800200 */
.L_x_25:
        /* <DEDUP_REMOVED lines=14> */
.L_x_28:
[----:B------:R-:W-:Y:S05]  /*1340*/  BSYNC.RECONVERGENT B2 ;  /* 0x0000000000027941 */ /* 0x000fea0003800200 */
.L_x_27:
        /* <DEDUP_REMOVED lines=14> */
.L_x_30:
[----:B------:R-:W-:Y:S05]  /*1430*/  BSYNC.RECONVERGENT B2 ;  /* 0x0000000000027941 */ /* 0x000fea0003800200 */
.L_x_29:
[----:B------:R-:W0:Y:S02]  /*1440*/  LDCU UR6, c[0x0][0x384] ;  /* 0x00007080ff0677ac */ /* 0x000e240008000800 */
[----:B0-----:R-:W-:-:S13]  /*1450*/  ISETP.GE.AND P0, PT, R37, UR6, PT ;  /* 0x0000000625007c0c */ /* 0x001fda000bf06270 */
[----:B------:R-:W-:Y:S05]  /*1460*/  @P0 EXIT ;  /* 0x000000000000094d */ /* 0x000fea0003800000 */
[----:B------:R-:W0:Y:S01]  /*1470*/  MUFU.RCP64H R3, R7 ;  /* 0x0000000700037308 */ /* 0x000e220000001800 */
[----:B------:R-:W-:-:S04]  /*1480*/  IADD3 R2, PT, PT, R7, 0x300402, RZ ;  /* 0x0030040207027810 */ /* 0x000fc80007ffe0ff */
[----:B------:R-:W-:Y:S02]  /*1490*/  FSETP.GEU.AND P0, PT, |R2|, 5.8789094863358348022e-39, PT ;  /* 0x004004020200780b */ /* 0x000fe40003f0e200 */
[----:B0-----:R-:W-:-:S08]  /*14a0*/  DFMA R4, R2, -R6, 1 ;  /* 0x3ff000000204742b */ /* 0x001fd00000000806 */
[----:B------:R-:W-:-:S08]  /*14b0*/  DFMA R4, R4, R4, R4 ;  /* 0x000000040404722b */ /* 0x000fd00000000004 */
[----:B------:R-:W-:-:S08]  /*14c0*/  DFMA R4, R2, R4, R2 ;  /* 0x000000040204722b */ /* 0x000fd00000000002 */
[----:B------:R-:W-:-:S08]  /*14d0*/  DFMA R8, R4, -R6, 1 ;  /* 0x3ff000000408742b */ /* 0x000fd00000000806 */
[----:B------:R-:W-:Y:S01]  /*14e0*/  DFMA R4, R4, R8, R4 ;  /* 0x000000080404722b */ /* 0x000fe20000000004 */
[----:B------:R-:W-:Y:S10]  /*14f0*/  @P0 BRA `(.L_x_31) ;  /* 0x0000000000180947 */ /* 0x000ff40003800000 */
[----:B------:R-:W-:Y:S01]  /*1500*/  LOP3.LUT R0, R7, 0x7fffffff, RZ, 0xc0, !PT ;  /* 0x7fffffff07007812 */ /* 0x000fe200078ec0ff */
[----:B------:R-:W-:Y:S01]  /*1510*/  IMAD.MOV.U32 R8, RZ, RZ, R6 ;  /* 0x000000ffff087224 */ /* 0x000fe200078e0006 */
[----:B------:R-:W-:-:S03]  /*1520*/  MOV R9, R7 ;  /* 0x0000000700097202 */ /* 0x000fc60000000f00 */
[----:B------:R-:W-:Y:S01]  /*1530*/  VIADD R7, R0, 0xfff00000 ;  /* 0xfff0000000077836 */ /* 0x000fe20000000000 */
[----:B------:R-:W-:-:S07]  /*1540*/  MOV R0, 0x1560 ;  /* 0x0000156000007802 */ /* 0x000fce0000000f00 */
[----:B------:R-:W-:Y:S05]  /*1550*/  CALL.REL.NOINC `($__internal_0_$__cuda_sm20_dblrcp_rn_slowpath_v3) ;  /* 0x00000020001c7944 */ /* 0x000fea0003c00000 */
.L_x_31:
[----:B------:R-:W0:Y:S01]  /*1560*/  LDCU UR6, c[0x0][0x3d0] ;  /* 0x00007a00ff0677ac */ /* 0x000e220008000800 */
[----:B------:R-:W1:Y:S01]  /*1570*/  F2F.F32.F64 R4, R4 ;  /* 0x0000000400047310 */ /* 0x000e620000301000 */
[----:B------:R-:W2:Y:S01]  /*1580*/  LDCU UR7, c[0x0][0x384] ;  /* 0x00007080ff0777ac */ /* 0x000ea20008000800 */
[----:B------:R-:W3:Y:S01]  /*1590*/  LDCU.64 UR10, c[0x0][0x358] ;  /* 0x00006b00ff0a77ac */ /* 0x000ee20008000a00 */
[C---:B-1----:R-:W-:Y:S01]  /*15a0*/  FMUL R31, R4.reuse, R31 ;  /* 0x0000001f041f7220 */ /* 0x042fe20000400000 */
[C---:B------:R-:W-:Y:S01]  /*15b0*/  FMUL R30, R4.reuse, R30 ;  /* 0x0000001e041e7220 */ /* 0x040fe20000400000 */
[----:B0-----:R-:W-:Y:S01]  /*15c0*/  UISETP.GT.AND UP0, UPT, UR6, URZ, UPT ;  /* 0x000000ff0600728c */ /* 0x001fe2000bf04270 */
[----:B------:R-:W-:Y:S01]  /*15d0*/  FMUL R29, R4, R29 ;  /* 0x0000001d041d7220 */ /* 0x000fe20000400000 */
[----:B--2---:R-:W-:-:S07]  /*15e0*/  I2FP.F32.S32 R28, UR7 ;  /* 0x00000007001c7c45 */ /* 0x004fce0008201400 */
[----:B---3--:R-:W-:Y:S05]  /*15f0*/  BRA.U UP0, `(.L_x_32) ;  /* 0x0000000100547547 */ /* 0x008fea000b800000 */
.L_x_36:
[----:B------:R-:W0:Y:S01]  /*1600*/  LDC R7, c[0x0][0x380] ;  /* 0x0000e000ff077b82 */ /* 0x000e220000000800 */
[----:B------:R-:W-:Y:S01]  /*1610*/  BSSY.RECONVERGENT B0, `(.L_x_33) ;  /* 0x000000e000007945 */ /* 0x000fe20003800200 */
[----:B0-----:R-:W-:-:S13]  /*1620*/  ISETP.GE.AND P0, PT, R39, R7, PT ;  /* 0x000000072700720c */ /* 0x001fda0003f06270 */
[----:B-1----:R-:W-:Y:S05]  /*1630*/  @P0 BRA `(.L_x_34) ;  /* 0x00000000002c0947 */ /* 0x002fea0003800000 */
[----:B------:R-:W0:Y:S01]  /*1640*/  LDC.64 R4, c[0x0][0x3c0] ;  /* 0x0000f000ff047b82 */ /* 0x000e220000000a00 */
[----:B------:R-:W1:Y:S01]  /*1650*/  LDCU UR6, c[0x0][0x384] ;  /* 0x00007080ff0677ac */ /* 0x000e620008000800 */
[----:B------:R-:W-:Y:S02]  /*1660*/  LOP3.LUT R0, RZ, R37, RZ, 0x33, !PT ;  /* 0x00000025ff007212 */ /* 0x000fe400078e33ff */
[----:B------:R-:W-:-:S03]  /*1670*/  MOV R6, R39 ;  /* 0x0000002700067202 */ /* 0x000fc60000000f00 */
[----:B-1----:R-:W-:-:S07]  /*1680*/  VIADD R0, R0, UR6 ;  /* 0x0000000600007c36 */ /* 0x002fce0008000000 */
.L_x_35:
[----:B-1----:R-:W-:Y:S01]  /*1690*/  IMAD R3, R0, R7, R6 ;  /* 0x0000000700037224 */ /* 0x002fe200078e0206 */
[----:B------:R-:W-:-:S03]  /*16a0*/  IADD3 R6, PT, PT, R6, UR4, RZ ;  /* 0x0000000406067c10 */ /* 0x000fc6000fffe0ff */
[----:B0-----:R-:W-:Y:S01]  /*16b0*/  IMAD.WIDE R2, R3, 0x4, R4 ;  /* 0x0000000403027825 */ /* 0x001fe200078e0204 */
[----:B------:R-:W-:-:S04]  /*16c0*/  ISETP.GE.AND P0, PT, R6, R7, PT ;  /* 0x000000070600720c */ /* 0x000fc80003f06270 */
[----:B------:R1:W-:Y:S09]  /*16d0*/  STG.E desc[UR10][R2.64], RZ ;  /* 0x000000ff02007986 */ /* 0x0003f2000c10190a */
[----:B------:R-:W-:Y:S05]  /*16e0*/  @!P0 BRA `(.L_x_35) ;  /* 0xfffffffc00e88947 */ /* 0x000fea000383ffff */
.L_x_34:
[----:B------:R-:W-:Y:S05]  /*16f0*/  BSYNC.RECONVERGENT B0 ;  /* 0x0000000000007941 */ /* 0x000fea0003800200 */
.L_x_33:
[----:B------:R-:W0:Y:S01]  /*1700*/  LDCU UR6, c[0x0][0x384] ;  /* 0x00007080ff0677ac */ /* 0x000e220008000800 */
[----:B------:R-:W-:-:S05]  /*1710*/  VIADD R37, R37, UR5 ;  /* 0x0000000525257c36 */ /* 0x000fca0008000000 */
[----:B0-----:R-:W-:-:S13]  /*1720*/  ISETP.GE.AND P0, PT, R37, UR6, PT ;  /* 0x0000000625007c0c */ /* 0x001fda000bf06270 */
[----:B------:R-:W-:Y:S05]  /*1730*/  @!P0 BRA `(.L_x_36) ;  /* 0xfffffffc00b08947 */ /* 0x000fea000383ffff */
[----:B------:R-:W-:Y:S05]  /*1740*/  EXIT ;  /* 0x000000000000794d */ /* 0x000fea0003800000 */
.L_x_32:
[----:B------:R-:W-:Y:S01]  /*1750*/  FADD R50, R28, -1 ;  /* 0xbf8000001c327421 */ /* 0x000fe20000000000 */
[----:B------:R-:W-:Y:S01]  /*1760*/  UMOV UR6, 0x40000000 ;  /* 0x4000000000067882 */ /* 0x000fe20000000000 */
[----:B------:R-:W0:Y:S01]  /*1770*/  LDCU UR7, c[0x0][0x380] ;  /* 0x00007000ff0777ac */ /* 0x000e220008000800 */
[----:B------:R-:W-:Y:S01]  /*1780*/  MOV R5, UR6 ;  /* 0x0000000600057c02 */ /* 0x000fe20008000f00 */
[----:B------:R-:W1:Y:S08]  /*1790*/  MUFU.RCP R3, R50 ;  /* 0x0000003200037308 */ /* 0x000e700000001000 */
[----:B------:R-:W2:Y:S01]  /*17a0*/  FCHK P0, R5, R50 ;  /* 0x0000003205007302 */ /* 0x000ea20000000000 */
[----:B0-----:R-:W-:Y:S01]  /*17b0*/  I2FP.F32.S32 R27, UR7 ;  /* 0x00000007001b7c45 */ /* 0x001fe20008201400 */
[----:B-1----:R-:W-:-:S04]  /*17c0*/  FFMA R26, -R50, R3, 1 ;  /* 0x3f800000321a7423 */ /* 0x002fc80000000103 */
[----:B------:R-:W-:-:S04]  /*17d0*/  FFMA R26, R3, R26, R3 ;  /* 0x0000001a031a7223 */ /* 0x000fc80000000003 */
[----:B------:R-:W-:-:S04]  /*17e0*/  FFMA R3, R26, 2, RZ ;  /* 0x400000001a037823 */ /* 0x000fc800000000ff */
[----:B------:R-:W-:-:S04]  /*17f0*/  FFMA R0, -R50, R3, 2 ;  /* 0x4000000032007423 */ /* 0x000fc80000000103 */
[----:B------:R-:W-:Y:S01]  /*1800*/  FFMA R26, R26, R0, R3 ;  /* 0x000000001a1a7223 */ /* 0x000fe20000000003 */
[----:B--2---:R-:W-:Y:S06]  /*1810*/  @!P0 BRA `(.L_x_37) ;  /* 0x0000000000108947 */ /* 0x004fec0003800000 */
[----:B------:R-:W-:Y:S01]  /*1820*/  IMAD.MOV.U32 R0, RZ, RZ, 0x40000000 ;  /* 0x40000000ff007424 */ /* 0x000fe200078e00ff */
[----:B------:R-:W-:-:S07]  /*1830*/  MOV R40, 0x1850 ;  /* 0x0000185000287802 */ /* 0x000fce0000000f00 */
[----:B------:R-:W-:Y:S05]  /*1840*/  CALL.REL.NOINC `($__internal_3_$__cuda_sm3x_div_rn_noftz_f32_slowpath) ;  /* 0x00000024008c7944 */ /* 0x000fea0003c00000 */
[----:B------:R-:W-:-:S07]  /*1850*/  MOV R26, R0 ;  /* 0x00000000001a7202 */ /* 0x000fce0000000f00 */
.L_x_37:
[----:B------:R-:W-:Y:S01]  /*1860*/  FADD R50, R27, -1 ;  /* 0xbf8000001b327421 */ /* 0x000fe20000000000 */
[----:B------:R-:W0:Y:S03]  /*1870*/  LDCU.64 UR6, c[0x0][0x3c8] ;  /* 0x00007900ff0677ac */ /* 0x000e260008000a00 */
[----:B------:R-:W1:Y:S01]  /*1880*/  MUFU.RCP R25, R50 ;  /* 0x0000003200197308 */ /* 0x000e620000001000 */
[----:B------:R-:W-:Y:S01]  /*1890*/  UMOV UR9, 0x40000000 ;  /* 0x4000000000097882 */ /* 0x000fe20000000000 */
[----:B------:R-:W2:Y:S01]  /*18a0*/  LDCU UR8, c[0x0][0x3d0] ;  /* 0x00007a00ff0877ac */ /* 0x000ea20008000800 */
[----:B------:R-:W-:-:S05]  /*18b0*/  IMAD.U32 R3, RZ, RZ, UR9 ;  /* 0x00000009ff037e24 */ /* 0x000fca000f8e00ff */
[----:B------:R-:W3:Y:S01]  /*18c0*/  FCHK P0, R3, R50 ;  /* 0x0000003203007302 */ /* 0x000ee20000000000 */
[----:B0-----:R-:W-:Y:S01]  /*18d0*/  UIADD3 UR6, UP0, UPT, UR6, 0x10, URZ ;  /* 0x0000001006067890 */ /* 0x001fe2000ff1e0ff */
[----:B-1----:R-:W-:-:S03]  /*18e0*/  FFMA R0, -R50, R25, 1 ;  /* 0x3f80000032007423 */ /* 0x002fc60000000119 */
[----:B------:R-:W-:Y:S01]  /*18f0*/  UIADD3.X UR7, UPT, UPT, URZ, UR7, URZ, UP0, !UPT ;  /* 0x00000007ff077290 */ /* 0x000fe200087fe4ff */
[----:B------:R-:W-:Y:S01]  /*1900*/  FFMA R25, R25, R0, R25 ;  /* 0x0000000019197223 */ /* 0x000fe20000000019 */
[----:B--2---:R-:W-:-:S03]  /*1910*/  UIADD3 UR8, UPT, UPT, -UR8, URZ, URZ ;  /* 0x000000ff08087290 */ /* 0x004fc6000fffe1ff */
[----:B------:R-:W-:-:S04]  /*1920*/  FFMA R0, R25, 2, RZ ;  /* 0x4000000019007823 */ /* 0x000fc800000000ff */
[----:B------:R-:W-:-:S04]  /*1930*/  FFMA R2, -R50, R0, 2 ;  /* 0x4000000032027423 */ /* 0x000fc80000000100 */
[----:B------:R-:W-:Y:S01]  /*1940*/  FFMA R25, R25, R2, R0 ;  /* 0x0000000219197223 */ /* 0x000fe20000000000 */
[----:B---3--:R-:W-:Y:S06]  /*1950*/  @!P0 BRA `(.L_x_38) ;  /* 0x0000000000108947 */ /* 0x008fec0003800000 */
[----:B------:R-:W-:Y:S01]  /*1960*/  HFMA2 R0, -RZ, RZ, 2, 0 ;  /* 0x40000000ff007431 */ /* 0x000fe200000001ff */
[----:B------:R-:W-:-:S07]  /*1970*/  MOV R40, 0x1990 ;  /* 0x0000199000287802 */ /* 0x000fce0000000f00 */
[----:B------:R-:W-:Y:S05]  /*1980*/  CALL.REL.NOINC `($__internal_3_$__cuda_sm3x_div_rn_noftz_f32_slowpath) ;  /* 0x00000024003c7944 */ /* 0x000fea0003c00000 */
[----:B------:R-:W-:-:S07]  /*1990*/  IMAD.MOV.U32 R25, RZ, RZ, R0 ;  /* 0x000000ffff197224 */ /* 0x000fce00078e0000 */
.L_x_38:
[----:B0-----:R-:W0:Y:S01]  /*19a0*/  LDCU UR9, c[0x0][0x380] ;  /* 0x00007000ff0977ac */ /* 0x001e220008000800 */
[----:B------:R-:W-:Y:S01]  /*19b0*/  BSSY.RECONVERGENT B2, `(.L_x_39) ;  /* 0x00001bc000027945 */ /* 0x000fe20003800200 */
[----:B0-----:R-:W-:-:S13]  /*19c0*/  ISETP.GE.AND P0, PT, R39, UR9, PT ;  /* 0x0000000927007c0c */ /* 0x001fda000bf06270 */
[----:B------:R-:W-:Y:S05]  /*19d0*/  @P0 BRA `(.L_x_40) ;  /* 0x0000001800e40947 */ /* 0x000fea0003800000 */
[----:B------:R-:W0:Y:S01]  /*19e0*/  MUFU.RCP R2, R27 ;  /* 0x0000001b00027308 */ /* 0x000e220000001000 */
[----:B------:R-:W-:Y:S01]  /*19f0*/  I2FP.F32.U32 R3, R37 ;  /* 0x0000002500037245 */ /* 0x000fe20000201000 */
[----:B------:R-:W-:Y:S04]  /*1a00*/  BSSY.RECONVERGENT B3, `(.L_x_41) ;  /* 0x000000e000037945 */ /* 0x000fe80003800200 */
[----:B------:R-:W-:-:S04]  /*1a10*/  FFMA R3, R3, R26, -1 ;  /* 0xbf80000003037423 */ /* 0x000fc8000000001a */
[----:B------:R-:W-:-:S04]  /*1a20*/  FMUL R0, R3, R28 ;  /* 0x0000001c03007220 */ /* 0x000fc80000400000 */
        /* <DEDUP_REMOVED lines=11> */
.L_x_42:
[----:B------:R-:W-:Y:S05]  /*1ae0*/  BSYNC.RECONVERGENT B3 ;  /* 0x0000000000037941 */ /* 0x000fea0003800200 */
.L_x_41:
[----:B------:R-:W0:Y:S01]  /*1af0*/  LDCU UR9, c[0x0][0x384] ;  /* 0x00007080ff0977ac */ /* 0x000e220008000800 */
[----:B------:R-:W-:Y:S01]  /*1b00*/  LOP3.LUT R19, RZ, R37, RZ, 0x33, !PT ;  /* 0x00000025ff137212 */ /* 0x000fe200078e33ff */
[C---:B------:R-:W-:Y:S01]  /*1b10*/  FMUL R24, R3.reuse, R34 ;  /* 0x0000002203187220 */ /* 0x040fe20000400000 */
[C---:B------:R-:W-:Y:S01]  /*1b20*/  FMUL R23, R3.reuse, R33 ;  /* 0x0000002103177220 */ /* 0x040fe20000400000 */
[----:B------:R-:W-:Y:S01]  /*1b30*/  FMUL R21, R3, R32 ;  /* 0x0000002003157220 */ /* 0x000fe20000400000 */
[----:B------:R-:W-:Y:S01]  /*1b40*/  MOV R22, R39 ;  /* 0x0000002700167202 */ /* 0x000fe20000000f00 */
[----:B0-----:R-:W-:-:S07]  /*1b50*/  VIADD R19, R19, UR9 ;  /* 0x0000000913137c36 */ /* 0x001fce0008000000 */
.L_x_82:
[----:B------:R-:W-:Y:S01]  /*1b60*/  I2FP.F32.S32 R0, R22 ;  /* 0x0000001600007245 */ /* 0x000fe20000201400 */
[----:B------:R-:W-:Y:S04]  /*1b70*/  BSSY.RECONVERGENT B0, `(.L_x_43) ;  /* 0x0000017000007945 */ /* 0x000fe80003800200 */
[----:B------:R-:W-:-:S04]  /*1b80*/  FFMA R0, R25, R0, -1 ;  /* 0xbf80000019007423 */ /* 0x000fc80000000000 */
[C---:B0-----:R-:W-:Y:S01]  /*1b90*/  FFMA R3, R0.reuse, R38, R23 ;  /* 0x0000002600037223 */ /* 0x041fe20000000017 */
[C---:B------:R-:W-:Y:S01]  /*1ba0*/  FFMA R2, R0.reuse, R35, R24 ;  /* 0x0000002300027223 */ /* 0x040fe20000000018 */
[----:B------:R-:W-:Y:S02]  /*1bb0*/  FFMA R4, R0, R36, R21 ;  /* 0x0000002400047223 */ /* 0x000fe40000000015 */
[----:B------:R-:W-:Y:S01]  /*1bc0*/  FADD R3, R30, R3 ;  /* 0x000000031e037221 */ /* 0x000fe20000000000 */
[----:B------:R-:W-:Y:S01]  /*1bd0*/  FADD R0, R31, R2 ;  /* 0x000000021f007221 */ /* 0x000fe20000000000 */
[----:B------:R-:W-:Y:S02]  /*1be0*/  FADD R2, R29, R4 ;  /* 0x000000041d027221 */ /* 0x000fe40000000000 */
        /* <DEDUP_REMOVED lines=11> */
.L_x_44:
[----:B------:R-:W-:Y:S01]  /*1ca0*/  FMUL.FTZ R4, R5, R6 ;  /* 0x0000000605047220 */ /* 0x000fe20000410000 */
[----:B------:R-:W-:-:S03]  /*1cb0*/  FMUL.FTZ R6, R6, 0.5 ;  /* 0x3f00000006067820 */ /* 0x000fc60000410000 */
[----:B------:R-:W-:-:S04]  /*1cc0*/  FFMA R5, -R4, R4, R5 ;  /* 0x0000000404057223 */ /* 0x000fc80000000105 */
[----:B------:R-:W-:-:S07]  /*1cd0*/  FFMA R4, R5, R6, R4 ;  /* 0x0000000605047223 */ /* 0x000fce0000000004 */
.L_x_45:
[----:B------:R-:W-:Y:S05]  /*1ce0*/  BSYNC.RECONVERGENT B0 ;  /* 0x0000000000007941 */ /* 0x000fea0003800200 */
.L_x_43:
        /* <DEDUP_REMOVED lines=13> */
.L_x_47:
[----:B------:R-:W-:Y:S05]  /*1dc0*/  BSYNC.RECONVERGENT B3 ;  /* 0x0000000000037941 */ /* 0x000fea0003800200 */
.L_x_46:
        /* <DEDUP_REMOVED lines=14> */
.L_x_49:
[----:B------:R-:W-:Y:S05]  /*1eb0*/  BSYNC.RECONVERGENT B3 ;  /* 0x0000000000037941 */ /* 0x000fea0003800200 */
.L_x_48:
        /* <DEDUP_REMOVED lines=14> */
.L_x_51:
[----:B------:R-:W-:Y:S05]  /*1fa0*/  BSYNC.RECONVERGENT B3 ;  /* 0x0000000000037941 */ /* 0x000fea0003800200 */
.L_x_50:
[----:B------:R-:W-:Y:S01]  /*1fb0*/  MOV R20, 0xffffffff ;  /* 0xffffffff00147802 */ /* 0x000fe20000000f00 */
[----:B------:R-:W-:Y:S01]  /*1fc0*/  IMAD.MOV.U32 R17, RZ, RZ, RZ ;  /* 0x000000ffff117224 */ /* 0x000fe200078e00ff */
[----:B------:R-:W-:Y:S01]  /*1fd0*/  MOV R44, UR6 ;  /* 0x00000006002c7c02 */ /* 0x000fe20008000f00 */
[----:B------:R-:W-:Y:S01]  /*1fe0*/  IMAD.U32 R45, RZ, RZ, UR7 ;  /* 0x00000007ff2d7e24 */ /* 0x000fe2000f8e00ff */
[----:B------:R-:W-:-:S07]  /*1ff0*/  MOV R16, UR8 ;  /* 0x0000000800107c02 */ /* 0x000fce0008000f00 */
.L_x_60:
[----:B------:R-:W2:Y:S04]  /*2000*/  LDG.E R2, desc[UR10][R44.64+-0x8] ;  /* 0xfffff80a2c027981 */ /* 0x000ea8000c1e1900 */
[----:B------:R-:W2:Y:S04]  /*2010*/  LDG.E R43, desc[UR10][R44.64+0x10] ;  /* 0x0000100a2c2b7981 */ /* 0x000ea8000c1e1900 */
[----:B------:R-:W3:Y:S04]  /*2020*/  LDG.E R4, desc[UR10][R44.64+-0xc] ;  /* 0xfffff40a2c047981 */ /* 0x000ee8000c1e1900 */
[----:B------:R-:W3:Y:S04]  /*2030*/  LDG.E R41, desc[UR10][R44.64+0xc] ;  /* 0x00000c0a2c297981 */ /* 0x000ee8000c1e1900 */
[----:B------:R-:W4:Y:S04]  /*2040*/  LDG.E R6, desc[UR10][R44.64+-0x10] ;  /* 0xfffff00a2c067981 */ /* 0x000f28000c1e1900 */
[----:B------:R-:W4:Y:S04]  /*2050*/  LDG.E R7, desc[UR10][R44.64+0x8] ;  /* 0x0000080a2c077981 */ /* 0x000f28000c1e1900 */
[----:B------:R-:W5:Y:S04]  /*2060*/  LDG.E R11, desc[UR10][R44.64] ;  /* 0x0000000a2c0b7981 */ /* 0x000f68000c1e1900 */
[----:B------:R-:W5:Y:S04]  /*2070*/  LDG.E R13, desc[UR10][R44.64+-0x4] ;  /* 0xfffffc0a2c0d7981 */ /* 0x000f68000c1e1900 */
[----:B------:R-:W5:Y:S01]  /*2080*/  LDG.E R9, desc[UR10][R44.64+0x4] ;  /* 0x0000040a2c097981 */ /* 0x000f62000c1e1900 */
[----:B------:R-:W-:Y:S01]  /*2090*/  UMOV UR12, 0xd9d7bdbb ;  /* 0xd9d7bdbb000c7882 */ /* 0x000fe20000000000 */
[----:B------:R-:W-:Y:S01]  /*20a0*/  UMOV UR13, 0x3ddb7cdf ;  /* 0x3ddb7cdf000d7882 */ /* 0x000fe20000000000 */
[----:B------:R-:W-:Y:S01]  /*20b0*/  VIADD R16, R16, 0x1 ;  /* 0x0000000110107836 */ /* 0x000fe20000000000 */
[----:B------:R-:W-:Y:S04]  /*20c0*/  BSSY.RECONVERGENT B3, `(.L_x_52) ;  /* 0x000005e000037945 */ /* 0x000fe80003800200 */
[----:B------:R-:W-:Y:S01]  /*20d0*/  ISETP.NE.AND P2, PT, R16, RZ, PT ;  /* 0x000000ff1000720c */ /* 0x000fe20003f45270 */
[----:B--2---:R-:W-:Y:S01]  /*20e0*/  FADD R8, -R2, R43 ;  /* 0x0000002b02087221 */ /* 0x004fe20000000100 */
[----:B---3--:R-:W-:-:S03]  /*20f0*/  FADD R10, -R4, R41 ;  /* 0x00000029040a7221 */ /* 0x008fc60000000100 */
[----:B------:R-:W-:Y:S01]  /*2100*/  FMUL R41, R8, R15 ;  /* 0x0000000f08297220 */ /* 0x000fe20000400000 */
[----:B----4-:R-:W-:Y:S01]  /*2110*/  FADD R12, -R6, R7 ;  /* 0x00000007060c7221 */ /* 0x010fe20000000100 */
[-C--:B------:R-:W-:Y:S01]  /*2120*/  FMUL R7, R10, R3.reuse ;  /* 0x000000030a077220 */ /* 0x080fe20000400000 */
[----:B-----5:R-:W-:Y:S02]  /*2130*/  FADD R11, R11, -R4 ;  /* 0x800000040b0b7221 */ /* 0x020fe40000000000 */
[C---:B------:R-:W-:Y:S01]  /*2140*/  FFMA R43, R12.reuse, R3, -R41 ;  /* 0x000000030c2b7223 */ /* 0x040fe20000000829 */
[-C--:B------:R-:W-:Y:S01]  /*2150*/  FMUL R41, R12, R5.reuse ;  /* 0x000000050c297220 */ /* 0x080fe20000400000 */
[----:B------:R-:W-:Y:S01]  /*2160*/  FFMA R42, R8, R5, -R7 ;  /* 0x00000005082a7223 */ /* 0x000fe20000000807 */
[----:B------:R-:W-:Y:S01]  /*2170*/  FADD R13, R13, -R6 ;  /* 0x800000060d0d7221 */ /* 0x000fe20000000000 */
[----:B------:R-:W-:Y:S01]  /*2180*/  FMUL R0, R11, R43 ;  /* 0x0000002b0b007220 */ /* 0x000fe20000400000 */
[----:B------:R-:W-:Y:S01]  /*2190*/  FFMA R46, R10, R15, -R41 ;  /* 0x0000000f0a2e7223 */ /* 0x000fe20000000829 */
[----:B------:R-:W-:-:S02]  /*21a0*/  FADD R9, R9, -R2 ;  /* 0x8000000209097221 */ /* 0x000fc40000000000 */
[----:B------:R-:W-:-:S04]  /*21b0*/  FFMA R0, R13, R42, R0 ;  /* 0x0000002a0d007223 */ /* 0x000fc80000000000 */
[----:B------:R-:W-:-:S04]  /*21c0*/  FFMA R7, R9, R46, R0 ;  /* 0x0000002e09077223 */ /* 0x000fc80000000000 */
[----:B------:R-:W0:Y:S02]  /*21d0*/  F2F.F64.F32 R40, |R7| ;  /* 0x4000000700287310 */ /* 0x000e240000201800 */
[----:B0-----:R-:W-:-:S14]  /*21e0*/  DSETP.GEU.AND P0, PT, R40, UR12, PT ;  /* 0x0000000c28007e2a */ /* 0x001fdc000bf0e000 */
[----:B------:R-:W-:Y:S05]  /*21f0*/  @!P0 BRA `(.L_x_53) ;  /* 0x0000000400288947 */ /* 0x000fea0003800000 */
[----:B------:R-:W0:Y:S01]  /*2200*/  LDCU.64 UR12, c[0x0][0x390] ;  /* 0x00007200ff0c77ac */ /* 0x000e220008000a00 */
[----:B------:R-:W1:Y:S01]  /*2210*/  MUFU.RCP R14, R7 ;  /* 0x00000007000e7308 */ /* 0x000e620000001000 */
[----:B------:R-:W-:Y:S01]  /*2220*/  BSSY.RECONVERGENT B4, `(.L_x_54) ;  /* 0x0000013000047945 */ /* 0x000fe20003800200 */
[----:B------:R-:W2:Y:S01]  /*2230*/  LDCU UR9, c[0x0][0x38c] ;  /* 0x00007180ff0977ac */ /* 0x000ea20008000800 */
[----:B0-----:R-:W-:Y:S01]  /*2240*/  FADD R4, -R4, UR12 ;  /* 0x0000000c04047e21 */ /* 0x001fe20008000100 */
[----:B------:R-:W-:Y:S01]  /*2250*/  FADD R2, -R2, UR13 ;  /* 0x0000000d02027e21 */ /* 0x000fe20008000100 */
[----:B--2---:R-:W-:Y:S02]  /*2260*/  FADD R6, -R6, UR9 ;  /* 0x0000000906067e21 */ /* 0x004fe40008000100 */
[----:B------:R-:W-:Y:S01]  /*2270*/  FMUL R41, R43, R4 ;  /* 0x000000042b297220 */ /* 0x000fe20000400000 */
[----:B-1----:R-:W-:-:S03]  /*2280*/  FFMA R43, -R7, R14, 1 ;  /* 0x3f800000072b7423 */ /* 0x002fc6000000010e */
[----:B------:R-:W-:Y:S01]  /*2290*/  FFMA R41, R42, R6, R41 ;  /* 0x000000062a297223 */ /* 0x000fe20000000029 */
[----:B------:R-:W-:-:S03]  /*22a0*/  FFMA R43, R14, R43, R14 ;  /* 0x0000002b0e2b7223 */ /* 0x000fc6000000000e */
[----:B------:R-:W-:-:S04]  /*22b0*/  FFMA R0, R46, R2, R41 ;  /* 0x000000022e007223 */ /* 0x000fc80000000029 */
[----:B------:R-:W0:Y:S01]  /*22c0*/  FCHK P0, R0, R7 ;  /* 0x0000000700007302 */ /* 0x000e220000000000 */
[----:B------:R-:W-:-:S04]  /*22d0*/  FFMA R14, R0, R43, RZ ;  /* 0x0000002b000e7223 */ /* 0x000fc800000000ff */
[----:B------:R-:W-:-:S04]  /*22e0*/  FFMA R40, -R7, R14, R0 ;  /* 0x0000000e07287223 */ /* 0x000fc80000000100 */
[----:B------:R-:W-:Y:S01]  /*22f0*/  FFMA R14, R43, R40, R14 ;  /* 0x000000282b0e7223 */ /* 0x000fe2000000000e */
[----:B0-----:R-:W-:Y:S06]  /*2300*/  @!P0 BRA `(.L_x_55) ;  /* 0x0000000000108947 */ /* 0x001fec0003800000 */
[----:B------:R-:W-:Y:S02]  /*2310*/  MOV R50, R7 ;  /* 0x0000000700327202 */ /* 0x000fe40000000f00 */
[----:B------:R-:W-:-:S07]  /*2320*/  MOV R40, 0x2340 ;  /* 0x0000234000287802 */ /* 0x000fce0000000f00 */
[----:B------:R-:W-:Y:S05]  /*2330*/  CALL.REL.NOINC `($__internal_3_$__cuda_sm3x_div_rn_noftz_f32_slowpath) ;  /* 0x0000001800d07944 */ /* 0x000fea0003c00000 */
[----:B------:R-:W-:-:S07]  /*2340*/  IMAD.MOV.U32 R14, RZ, RZ, R0 ;  /* 0x000000ffff0e7224 */ /* 0x000fce00078e0000 */
.L_x_55:
[----:B------:R-:W-:Y:S05]  /*2350*/  BSYNC.RECONVERGENT B4 ;  /* 0x0000000000047941 */ /* 0x000fea0003800200 */
.L_x_54:
[----:B------:R-:W-:-:S04]  /*2360*/  FSETP.GT.AND P0, PT, R14, 1, PT ;  /* 0x3f8000000e00780b */ /* 0x000fc80003f04000 */
[----:B------:R-:W-:-:S13]  /*2370*/  FSETP.LT.OR P0, PT, R14, RZ, P0 ;  /* 0x000000ff0e00720b */ /* 0x000fda0000701400 */
[----:B------:R-:W-:Y:S05]  /*2380*/  @P0 BRA `(.L_x_53) ;  /* 0x0000000000c40947 */ /* 0x000fea0003800000 */
[----:B------:R-:W-:Y:S01]  /*2390*/  FMUL R40, R9, R6 ;  /* 0x0000000609287220 */ /* 0x000fe20000400000 */
[-C--:B------:R-:W-:Y:S01]  /*23a0*/  FMUL R0, R11, R2.reuse ;  /* 0x000000020b007220 */ /* 0x080fe20000400000 */
[----:B------:R-:W0:Y:S01]  /*23b0*/  MUFU.RCP R46, R7 ;  /* 0x00000007002e7308 */ /* 0x000e220000001000 */
[----:B------:R-:W-:Y:S01]  /*23c0*/  BSSY.RECONVERGENT B4, `(.L_x_56) ;  /* 0x0000013000047945 */ /* 0x000fe20003800200 */
[C---:B------:R-:W-:Y:S01]  /*23d0*/  FFMA R2, R13.reuse, R2, -R40 ;  /* 0x000000020d027223 */ /* 0x040fe20000000828 */
[-C--:B------:R-:W-:Y:S01]  /*23e0*/  FMUL R40, R13, R4.reuse ;  /* 0x000000040d287220 */ /* 0x080fe20000400000 */
[----:B------:R-:W-:Y:S02]  /*23f0*/  FFMA R4, R9, R4, -R0 ;  /* 0x0000000409047223 */ /* 0x000fe40000000800 */
[----:B------:R-:W-:Y:S01]  /*2400*/  FMUL R9, R2, R5 ;  /* 0x0000000502097220 */ /* 0x000fe20000400000 */
[----:B------:R-:W-:-:S03]  /*2410*/  FFMA R6, R11, R6, -R40 ;  /* 0x000000060b067223 */ /* 0x000fc60000000828 */
[----:B------:R-:W-:-:S04]  /*2420*/  FFMA R9, R4, R15, R9 ;  /* 0x0000000f04097223 */ /* 0x000fc80000000009 */
[----:B------:R-:W-:Y:S01]  /*2430*/  FFMA R42, R6, R3, R9 ;  /* 0x00000003062a7223 */ /* 0x000fe20000000009 */
[----:B0-----:R-:W-:-:S03]  /*2440*/  FFMA R11, -R7, R46, 1 ;  /* 0x3f800000070b7423 */ /* 0x001fc6000000012e */
[----:B------:R-:W0:Y:S01]  /*2450*/  FCHK P0, R42, R7 ;  /* 0x000000072a007302 */ /* 0x000e220000000000 */
[----:B------:R-:W-:-:S04]  /*2460*/  FFMA R0, R46, R11, R46 ;  /* 0x0000000b2e007223 */ /* 0x000fc8000000002e */
[----:B------:R-:W-:-:S04]  /*2470*/  FFMA R9, R0, R42, RZ ;  /* 0x0000002a00097223 */ /* 0x000fc800000000ff */
[----:B------:R-:W-:-:S04]  /*2480*/  FFMA R40, -R7, R9, R42 ;  /* 0x0000000907287223 */ /* 0x000fc8000000012a */
[----:B------:R-:W-:Y:S01]  /*2490*/  FFMA R0, R0, R40, R9 ;  /* 0x0000002800007223 */ /* 0x000fe20000000009 */
[----:B0-----:R-:W-:Y:S06]  /*24a0*/  @!P0 BRA `(.L_x_57) ;  /* 0x0000000000108947 */ /* 0x001fec0003800000 */
[----:B------:R-:W-:Y:S01]  /*24b0*/  MOV R0, R42 ;  /* 0x0000002a00007202 */ /* 0x000fe20000000f00 */
[----:B------:R-:W-:Y:S01]  /*24c0*/  IMAD.MOV.U32 R50, RZ, RZ, R7 ;  /* 0x000000ffff327224 */ /* 0x000fe200078e0007 */
[----:B------:R-:W-:-:S07]  /*24d0*/  MOV R40, 0x24f0 ;  /* 0x000024f000287802 */ /* 0x000fce0000000f00 */
[----:B------:R-:W-:Y:S05]  /*24e0*/  CALL.REL.NOINC `($__internal_3_$__cuda_sm3x_div_rn_noftz_f32_slowpath) ;  /* 0x0000001800647944 */ /* 0x000fea0003c00000 */
.L_x_57:
[----:B------:R-:W-:Y:S05]  /*24f0*/  BSYNC.RECONVERGENT B4 ;  /* 0x0000000000047941 */ /* 0x000fea0003800200 */
.L_x_56:
[----:B------:R-:W-:-:S05]  /*2500*/  FADD R14, R0, R14 ;  /* 0x0000000e000e7221 */ /* 0x000fca0000000000 */
[----:B------:R-:W-:-:S04]  /*2510*/  FSETP.GT.AND P0, PT, R14, 1, PT ;  /* 0x3f8000000e00780b */ /* 0x000fc80003f04000 */
[----:B------:R-:W-:-:S13]  /*2520*/  FSETP.LT.OR P0, PT, R0, RZ, P0 ;  /* 0x000000ff0000720b */ /* 0x000fda0000701400 */
[----:B------:R-:W-:Y:S05]  /*2530*/  @P0 BRA `(.L_x_53) ;  /* 0x0000000000580947 */ /* 0x000fea0003800000 */
[----:B------:R-:W0:Y:S01]  /*2540*/  MUFU.RCP R0, R7 ;  /* 0x0000000700007308 */ /* 0x000e220000001000 */
[----:B------:R-:W-:Y:S01]  /*2550*/  FMUL R9, R10, R2 ;  /* 0x000000020a097220 */ /* 0x000fe20000400000 */
[----:B------:R-:W-:Y:S03]  /*2560*/  BSSY.RECONVERGENT B4, `(.L_x_58) ;  /* 0x000000e000047945 */ /* 0x000fe60003800200 */
[----:B------:R-:W-:-:S04]  /*2570*/  FFMA R9, R12, R4, R9 ;  /* 0x000000040c097223 */ /* 0x000fc80000000009 */
[----:B------:R-:W-:-:S04]  /*2580*/  FFMA R6, R8, R6, R9 ;  /* 0x0000000608067223 */ /* 0x000fc80000000009 */
[----:B------:R-:W1:Y:S01]  /*2590*/  FCHK P0, R6, R7 ;  /* 0x0000000706007302 */ /* 0x000e620000000000 */
[----:B0-----:R-:W-:-:S04]  /*25a0*/  FFMA R11, -R7, R0, 1 ;  /* 0x3f800000070b7423 */ /* 0x001fc80000000100 */
[----:B------:R-:W-:-:S04]  /*25b0*/  FFMA R0, R0, R11, R0 ;  /* 0x0000000b00007223 */ /* 0x000fc80000000000 */
[----:B------:R-:W-:-:S04]  /*25c0*/  FFMA R2, R0, R6, RZ ;  /* 0x0000000600027223 */ /* 0x000fc800000000ff */
[----:B------:R-:W-:-:S04]  /*25d0*/  FFMA R9, -R7, R2, R6 ;  /* 0x0000000207097223 */ /* 0x000fc80000000106 */
[----:B------:R-:W-:Y:S01]  /*25e0*/  FFMA R0, R0, R9, R2 ;  /* 0x0000000900007223 */ /* 0x000fe20000000002 */
[----:B-1----:R-:W-:Y:S06]  /*25f0*/  @!P0 BRA `(.L_x_59) ;  /* 0x0000000000108947 */ /* 0x002fec0003800000 */
[----:B------:R-:W-:Y:S01]  /*2600*/  MOV R0, R6 ;  /* 0x0000000600007202 */ /* 0x000fe20000000f00 */
[----:B------:R-:W-:Y:S01]  /*2610*/  IMAD.MOV.U32 R50, RZ, RZ, R7 ;  /* 0x000000ffff327224 */ /* 0x000fe200078e0007 */
[----:B------:R-:W-:-:S07]  /*2620*/  MOV R40, 0x2640 ;  /* 0x0000264000287802 */ /* 0x000fce0000000f00 */
[----:B------:R-:W-:Y:S05]  /*2630*/  CALL.REL.NOINC `($__internal_3_$__cuda_sm3x_div_rn_noftz_f32_slowpath) ;  /* 0x0000001800107944 */ /* 0x000fea0003c00000 */
.L_x_59:
[----:B------:R-:W-:Y:S05]  /*2640*/  BSYNC.RECONVERGENT B4 ;  /* 0x0000000000047941 */ /* 0x000fea0003800200 */
.L_x_58:
[----:B------:R-:W-:-:S13]  /*2650*/  FSETP.GEU.AND P1, PT, R0, RZ, PT ;  /* 0x000000ff0000720b */ /* 0x000fda0003f2e000 */
[----:B------:R-:W-:-:S04]  /*2660*/  @P1 FSETP.GEU.AND P0, PT, R0, R18, PT ;  /* 0x000000120000120b */ /* 0x000fc80003f0e000 */
[----:B------:R-:W-:-:S04]  /*2670*/  @P1 ISETP.EQ.OR P0, PT, R20, -0x1, !P0 ;  /* 0xffffffff1400180c */ /* 0x000fc80004702670 */
[----:B------:R-:W-:Y:S02]  /*2680*/  @P1 FSEL R18, R0, R18, P0 ;  /* 0x0000001200121208 */ /* 0x000fe40000000000 */
[----:B------:R-:W-:-:S07]  /*2690*/  @P1 SEL R20, R17, R20, P0 ;  /* 0x0000001411141207 */ /* 0x000fce0000000000 */
.L_x_53:
[----:B------:R-:W-:Y:S05]  /*26a0*/  BSYNC.RECONVERGENT B3 ;  /* 0x0000000000037941 */ /* 0x000fea0003800200 */
.L_x_52:
[----:B------:R-:W-:Y:S02]  /*26b0*/  IADD3 R44, P0, PT, R44, 0x28, RZ ;  /* 0x000000282c2c7810 */ /* 0x000fe40007f1e0ff */
[----:B------:R-:W-:-:S03]  /*26c0*/  IADD3 R17, PT, PT, R17, 0x1, RZ ;  /* 0x0000000111117810 */ /* 0x000fc60007ffe0ff */
[----:B------:R-:W-:Y:S01]  /*26d0*/  IMAD.X R45, RZ, RZ, R45, P0 ;  /* 0x000000ffff2d7224 */ /* 0x000fe200000e062d */
[----:B------:R-:W-:Y:S07]  /*26e0*/  @P2 BRA `(.L_x_60) ;  /* 0xfffffff800442947 */ /* 0x000fee000383ffff */
[----:B------:R-:W-:Y:S01]  /*26f0*/  ISETP.NE.AND P0, PT, R20, -0x1, PT ;  /* 0xffffffff1400780c */ /* 0x000fe20003f05270 */
[----:B------:R-:W-:Y:S01]  /*2700*/  BSSY.RECONVERGENT B3, `(.L_x_61) ;  /* 0x00000d7000037945 */ /* 0x000fe20003800200 */
[----:B------:R-:W-:Y:S02]  /*2710*/  PRMT R17, RZ, 0x7610, R17 ;  /* 0x00007610ff117816 */ /* 0x000fe40000000011 */
[----:B------:R-:W-:Y:S02]  /*2720*/  PRMT R0, RZ, 0x7610, R0 ;  /* 0x00007610ff007816 */ /* 0x000fe40000000000 */
[----:B------:R-:W-:Y:S02]  /*2730*/  PRMT R4, RZ, 0x7610, R4 ;  /* 0x00007610ff047816 */ /* 0x000fe40000000004 */
[----:B------:R-:W-:-:S05]  /*2740*/  PRMT R6, RZ, 0x7610, R6 ;  /* 0x00007610ff067816 */ /* 0x000fca0000000006 */
[----:B------:R-:W-:Y:S05]  /*2750*/  @!P0 BRA `(.L_x_62) ;  /* 0x0000000c00448947 */ /* 0x000fea0003800000 */
[----:B------:R-:W0:Y:S01]  /*2760*/  LDCU.64 UR16, c[0x0][0x390] ;  /* 0x00007200ff1077ac */ /* 0x000e220008000a00 */
[----:B------:R-:W-:Y:S01]  /*2770*/  BSSY.RECONVERGENT B0, `(.L_x_63) ;  /* 0x0000019000007945 */ /* 0x000fe20003800200 */
[----:B------:R-:W1:Y:S01]  /*2780*/  LDCU UR14, c[0x0][0x38c] ;  /* 0x00007180ff0e77ac */ /* 0x000e620008000800 */
[----:B------:R-:W2:Y:S01]  /*2790*/  LDCU.64 UR12, c[0x0][0x3a8] ;  /* 0x00007500ff0c77ac */ /* 0x000ea20008000a00 */
[----:B------:R-:W3:Y:S01]  /*27a0*/  LDCU UR9, c[0x0][0x3a4] ;  /* 0x00007480ff0977ac */ /* 0x000ee20008000800 */
[C---:B0-----:R-:W-:Y:S01]  /*27b0*/  FFMA R16, R18.reuse, R5, UR16 ;  /* 0x0000001012107e23 */ /* 0x041fe20008000005 */
[C---:B------:R-:W-:Y:S01]  /*27c0*/  FFMA R14, R18.reuse, R3, UR17 ;  /* 0x00000011120e7e23 */ /* 0x040fe20008000003 */
[----:B-1----:R-:W-:Y:S02]  /*27d0*/  FFMA R15, R18, R15, UR14 ;  /* 0x0000000e120f7e23 */ /* 0x002fe4000800000f */
[----:B--2---:R-:W-:Y:S01]  /*27e0*/  FADD R4, -R16, UR12 ;  /* 0x0000000c10047e21 */ /* 0x004fe20008000100 */
[----:B------:R-:W-:Y:S01]  /*27f0*/  FADD R2, -R14, UR13 ;  /* 0x0000000d0e027e21 */ /* 0x000fe20008000100 */
[----:B---3--:R-:W-:-:S02]  /*2800*/  FADD R0, -R15, UR9 ;  /* 0x000000090f007e21 */ /* 0x008fc40008000100 */
        /* <DEDUP_REMOVED lines=11> */
.L_x_64:
[----:B------:R-:W-:Y:S01]  /*28c0*/  FMUL.FTZ R13, R5, R6 ;  /* 0x00000006050d7220 */ /* 0x000fe20000410000 */
[----:B------:R-:W-:-:S03]  /*28d0*/  FMUL.FTZ R3, R6, 0.5 ;  /* 0x3f00000006037820 */ /* 0x000fc60000410000 */
[----:B------:R-:W-:-:S04]  /*28e0*/  FFMA R6, -R13, R13, R5 ;  /* 0x0000000d0d067223 */ /* 0x000fc80000000105 */
[----:B------:R-:W-:-:S07]  /*28f0*/  FFMA R13, R6, R3, R13 ;  /* 0x00000003060d7223 */ /* 0x000fce000000000d */
.L_x_65:
[----:B------:R-:W-:Y:S05]  /*2900*/  BSYNC.RECONVERGENT B0 ;  /* 0x0000000000007941 */ /* 0x000fea0003800200 */
.L_x_63:
        /* <DEDUP_REMOVED lines=13> */
.L_x_67:
[----:B------:R-:W-:Y:S05]  /*29e0*/  BSYNC.RECONVERGENT B4 ;  /* 0x0000000000047941 */ /* 0x000fea0003800200 */
.L_x_66:
        /* <DEDUP_REMOVED lines=14> */
.L_x_69:
[----:B------:R-:W-:Y:S05]  /*2ad0*/  BSYNC.RECONVERGENT B4 ;  /* 0x0000000000047941 */ /* 0x000fea0003800200 */
.L_x_68:
        /* <DEDUP_REMOVED lines=14> */
.L_x_71:
[----:B------:R-:W-:Y:S05]  /*2bc0*/  BSYNC.RECONVERGENT B4 ;  /* 0x0000000000047941 */ /* 0x000fea0003800200 */
.L_x_70:
[----:B------:R-:W-:Y:S01]  /*2bd0*/  HFMA2 R9, -RZ, RZ, 0, 0 ;  /* 0x00000000ff097431 */ /* 0x000fe200000001ff */
[----:B------:R-:W-:Y:S06]  /*2be0*/  BSSY.RELIABLE B4, `(.L_x_72) ;  /* 0x0000072000047945 */ /* 0x000fec0003800100 */
.L_x_81:
[----:B------:R-:W0:Y:S02]  /*2bf0*/  LDC.64 R2, c[0x0][0x3c8] ;  /* 0x0000f200ff027b82 */ /* 0x000e240000000a00 */
[----:B0-----:R-:W-:-:S05]  /*2c00*/  IMAD.WIDE.U32 R2, R9, 0x28, R2 ;  /* 0x0000002809027825 */ /* 0x001fca00078e0002 */
[----:B------:R-:W2:Y:S04]  /*2c10*/  LDG.E R41, desc[UR10][R2.64+0x8] ;  /* 0x0000080a02297981 */ /* 0x000ea8000c1e1900 */
[----:B------:R-:W2:Y:S04]  /*2c20*/  LDG.E R8, desc[UR10][R2.64+0x20] ;  /* 0x0000200a02087981 */ /* 0x000ea8000c1e1900 */
[----:B------:R-:W3:Y:S04]  /*2c30*/  LDG.E R0, desc[UR10][R2.64] ;  /* 0x0000000a02007981 */ /* 0x000ee8000c1e1900 */
[----:B------:R-:W4:Y:S04]  /*2c40*/  LDG.E R45, desc[UR10][R2.64+0x4] ;  /* 0x0000040a022d7981 */ /* 0x000f28000c1e1900 */
[----:B------:R-:W3:Y:S04]  /*2c50*/  LDG.E R7, desc[UR10][R2.64+0x18] ;  /* 0x0000180a02077981 */ /* 0x000ee8000c1e1900 */
[----:B------:R-:W4:Y:S04]  /*2c60*/  LDG.E R4, desc[UR10][R2.64+0x1c] ;  /* 0x00001c0a02047981 */ /* 0x000f28000c1e1900 */
[----:B------:R-:W5:Y:S04]  /*2c70*/  LDG.E R6, desc[UR10][R2.64+0x10] ;  /* 0x0000100a02067981 */ /* 0x000f68000c1e1900 */
[----:B------:R-:W5:Y:S04]  /*2c80*/  LDG.E R43, desc[UR10][R2.64+0xc] ;  /* 0x00000c0a022b7981 */ /* 0x000f68000c1e1900 */
[----:B------:R0:W5:Y:S01]  /*2c90*/  LDG.E R44, desc[UR10][R2.64+0x14] ;  /* 0x0000140a022c7981 */ /* 0x000162000c1e1900 */
[----:B------:R-:W-:Y:S01]  /*2ca0*/  UMOV UR12, 0xd9d7bdbb ;  /* 0xd9d7bdbb000c7882 */ /* 0x000fe20000000000 */
[----:B------:R-:W-:Y:S01]  /*2cb0*/  UMOV UR13, 0x3ddb7cdf ;  /* 0x3ddb7cdf000d7882 */ /* 0x000fe20000000000 */
[----:B------:R-:W-:Y:S01]  /*2cc0*/  BSSY.RELIABLE B5, `(.L_x_73) ;  /* 0x000005f000057945 */ /* 0x000fe20003800100 */
[----:B--2---:R-:W-:-:S04]  /*2cd0*/  FADD R8, -R41, R8 ;  /* 0x0000000829087221 */ /* 0x004fc80000000100 */
[----:B------:R-:W-:Y:S01]  /*2ce0*/  FMUL R40, R8, R12 ;  /* 0x0000000c08287220 */ /* 0x000fe20000400000 */
[----:B---3--:R-:W-:Y:S01]  /*2cf0*/  FADD R7, -R0, R7 ;  /* 0x0000000700077221 */ /* 0x008fe20000000100 */
[----:B----4-:R-:W-:-:S03]  /*2d00*/  FADD R5, -R45, R4 ;  /* 0x000000042d057221 */ /* 0x010fc60000000100 */
[-C--:B------:R-:W-:Y:S01]  /*2d10*/  FFMA R40, R7, R10.reuse, -R40 ;  /* 0x0000000a07287223 */ /* 0x080fe20000000828 */
[----:B-----5:R-:W-:Y:S01]  /*2d20*/  FADD R6, R6, -R45 ;  /* 0x8000002d06067221 */ /* 0x020fe20000000000 */
[----:B------:R-:W-:Y:S01]  /*2d30*/  FMUL R47, R5, R10 ;  /* 0x0000000a052f7220 */ /* 0x000fe20000400000 */
[-C--:B------:R-:W-:Y:S01]  /*2d40*/  FMUL R4, R7, R11.reuse ;  /* 0x0000000b07047220 */ /* 0x080fe20000400000 */
[----:B------:R-:W-:Y:S02]  /*2d50*/  FADD R43, R43, -R0 ;  /* 0x800000002b2b7221 */ /* 0x000fe40000000000 */
[----:B------:R-:W-:Y:S01]  /*2d60*/  FFMA R42, R8, R11, -R47 ;  /* 0x0000000b082a7223 */ /* 0x000fe2000000082f */
[----:B0-----:R-:W-:Y:S01]  /*2d70*/  FMUL R2, R6, R40 ;  /* 0x0000002806027220 */ /* 0x001fe20000400000 */
[----:B------:R-:W-:Y:S01]  /*2d80*/  FFMA R47, R5, R12, -R4 ;  /* 0x0000000c052f7223 */ /* 0x000fe20000000804 */
[----:B------:R-:W-:Y:S02]  /*2d90*/  FADD R44, R44, -R41 ;  /* 0x800000292c2c7221 */ /* 0x000fe40000000000 */
[----:B------:R-:W-:-:S04]  /*2da0*/  FFMA R3, R43, R42, R2 ;  /* 0x0000002a2b037223 */ /* 0x000fc80000000002 */
[----:B------:R-:W-:-:S04]  /*2db0*/  FFMA R4, R44, R47, R3 ;  /* 0x0000002f2c047223 */ /* 0x000fc80000000003 */
[----:B------:R-:W0:Y:S02]  /*2dc0*/  F2F.F64.F32 R2, |R4| ;  /* 0x4000000400027310 */ /* 0x000e240000201800 */
[----:B0-----:R-:W-:-:S14]  /*2dd0*/  DSETP.GEU.AND P0, PT, R2, UR12, PT ;  /* 0x0000000c02007e2a */ /* 0x001fdc000bf0e000 */
[----:B------:R-:W-:Y:S05]  /*2de0*/  @!P0 BRA `(.L_x_74) ;  /* 0x0000000400308947 */ /* 0x000fea0003800000 */
[----:B------:R-:W0:Y:S01]  /*2df0*/  MUFU.RCP R51, R4 ;  /* 0x0000000400337308 */ /* 0x000e220000001000 */
[----:B------:R-:W-:Y:S01]  /*2e00*/  FADD R45, R16, -R45 ;  /* 0x8000002d102d7221 */ /* 0x000fe20000000000 */
[----:B------:R-:W-:Y:S01]  /*2e10*/  FADD R3, R15, -R0 ;  /* 0x800000000f037221 */ /* 0x000fe20000000000 */
[----:B------:R-:W-:Y:S01]  /*2e20*/  FADD R46, R14, -R41 ;  /* 0x800000290e2e7221 */ /* 0x000fe20000000000 */
[----:B------:R-:W-:Y:S01]  /*2e30*/  BSSY.RECONVERGENT B6, `(.L_x_75) ;  /* 0x000000f000067945 */ /* 0x000fe20003800200 */
[----:B------:R-:W-:-:S04]  /*2e40*/  FMUL R49, R40, R45 ;  /* 0x0000002d28317220 */ /* 0x000fc80000400000 */
        /* <DEDUP_REMOVED lines=9> */
[----:B------:R-:W-:Y:S01]  /*2ee0*/  IMAD.MOV.U32 R50, RZ, RZ, R4 ;  /* 0x000000ffff327224 */ /* 0x000fe200078e0004 */
[----:B------:R-:W-:-:S07]  /*2ef0*/  MOV R40, 0x2f10 ;  /* 0x00002f1000287802 */ /* 0x000fce0000000f00 */
[----:B------:R-:W-:Y:S05]  /*2f00*/  CALL.REL.NOINC `($__internal_3_$__cuda_sm3x_div_rn_noftz_f32_slowpath) ;  /* 0x0000000c00dc7944 */ /* 0x000fea0003c00000 */
[----:B------:R-:W-:-:S07]  /*2f10*/  MOV R2, R0 ;  /* 0x0000000000027202 */ /* 0x000fce0000000f00 */
.L_x_76:
[----:B------:R-:W-:Y:S05]  /*2f20*/  BSYNC.RECONVERGENT B6 ;  /* 0x0000000000067941 */ /* 0x000fea0003800200 */
.L_x_75:
        /* <DEDUP_REMOVED lines=8> */
[-C--:B------:R-:W-:Y:S01]  /*2fb0*/  FFMA R44, R44, R45.reuse, -R41 ;  /* 0x0000002d2c2c7223 */ /* 0x080fe20000000829 */
[----:B------:R-:W-:Y:S02]  /*2fc0*/  FMUL R43, R43, R45 ;  /* 0x0000002d2b2b7220 */ /* 0x000fe40000400000 */
[----:B------:R-:W-:Y:S02]  /*2fd0*/  FMUL R41, R46, R11 ;  /* 0x0000000b2e297220 */ /* 0x000fe40000400000 */
[----:B------:R-:W-:-:S02]  /*2fe0*/  FFMA R3, R6, R3, -R43 ;  /* 0x0000000306037223 */ /* 0x000fc4000000082b */
        /* <DEDUP_REMOVED lines=9> */
[----:B------:R-:W-:Y:S01]  /*3080*/  IMAD.MOV.U32 R0, RZ, RZ, R43 ;  /* 0x000000ffff007224 */ /* 0x000fe200078e002b */
[----:B------:R-:W-:Y:S02]  /*3090*/  MOV R50, R4 ;  /* 0x0000000400327202 */ /* 0x000fe40000000f00 */
[----:B------:R-:W-:-:S07]  /*30a0*/  MOV R40, 0x30c0 ;  /* 0x000030c000287802 */ /* 0x000fce0000000f00 */
[----:B------:R-:W-:Y:S05]  /*30b0*/  CALL.REL.NOINC `($__internal_3_$__cuda_sm3x_div_rn_noftz_f32_slowpath) ;  /* 0x0000000c00707944 */ /* 0x000fea0003c00000 */
.L_x_78:
[----:B------:R-:W-:Y:S05]  /*30c0*/  BSYNC.RECONVERGENT B6 ;  /* 0x0000000000067941 */ /* 0x000fea0003800200 */
.L_x_77:
        /* <DEDUP_REMOVED lines=17> */
[----:B------:R-:W-:Y:S02]  /*31e0*/  MOV R50, R4 ;  /* 0x0000000400327202 */ /* 0x000fe40000000f00 */
[----:B------:R-:W-:-:S07]  /*31f0*/  MOV R40, 0x3210 ;  /* 0x0000321000287802 */ /* 0x000fce0000000f00 */
[----:B------:R-:W-:Y:S05]  /*3200*/  CALL.REL.NOINC `($__internal_3_$__cuda_sm3x_div_rn_noftz_f32_slowpath) ;  /* 0x0000000c001c7944 */ /* 0x000fea0003c00000 */
.L_x_80:
[----:B------:R-:W-:Y:S05]  /*3210*/  BSYNC.RECONVERGENT B6 ;  /* 0x0000000000067941 */ /* 0x000fea0003800200 */
.L_x_79:
[C---:B------:R-:W-:Y:S02]  /*3220*/  FSETP.GEU.AND P0, PT, R0.reuse, R13, PT ;  /* 0x0000000d0000720b */ /* 0x040fe40003f0e000 */
[----:B------:R-:W-:Y:S02]  /*3230*/  ISETP.NE.AND P1, PT, R9, R20, PT ;  /* 0x000000140900720c */ /* 0x000fe40003f25270 */
[----:B------:R-:W-:Y:S02]  /*3240*/  FSETP.GT.AND P0, PT, R0, RZ, !P0 ;  /* 0x000000ff0000720b */ /* 0x000fe40004704000 */
[----:B------:R-:W-:Y:S02]  /*3250*/  PRMT R0, RZ, 0x7610, R0 ;  /* 0x00007610ff007816 */ /* 0x000fe40000000000 */
[----:B------:R-:W-:Y:S02]  /*3260*/  PRMT R4, RZ, 0x7610, R4 ;  /* 0x00007610ff047816 */ /* 0x000fe40000000004 */
[----:B------:R-:W-:-:S07]  /*3270*/  PRMT R6, RZ, 0x7610, R6 ;  /* 0x00007610ff067816 */ /* 0x000fce0000000006 */
[----:B------:R-:W-:Y:S05]  /*3280*/  @P0 BREAK.RELIABLE P1, B5 ;  /* 0x0000000000050942 */ /* 0x000fea0000800100 */
[----:B------:R-:W-:Y:S05]  /*3290*/  @P0 BREAK.RELIABLE P1, B4 ;  /* 0x0000000000040942 */ /* 0x000fea0000800100 */
[----:B------:R-:W-:Y:S05]  /*32a0*/  @P0 BRA P1, `(.L_x_62) ;  /* 0x0000000000700947 */ /* 0x000fea0000800000 */
.L_x_74:
[----:B------:R-:W-:Y:S05]  /*32b0*/  BSYNC.RELIABLE B5 ;  /* 0x0000000000057941 */ /* 0x000fea0003800100 */
.L_x_73:
[----:B------:R-:W0:Y:S01]  /*32c0*/  LDCU UR9, c[0x0][0x3d0] ;  /* 0x00007a00ff0977ac */ /* 0x000e220008000800 */
[----:B------:R-:W-:-:S05]  /*32d0*/  VIADD R9, R9, 0x1 ;  /* 0x0000000109097836 */ /* 0x000fca0000000000 */
[----:B0-----:R-:W-:-:S13]  /*32e0*/  ISETP.NE.AND P0, PT, R9, UR9, PT ;  /* 0x0000000909007c0c */ /* 0x001fda000bf05270 */
[----:B------:R-:W-:Y:S05]  /*32f0*/  @P0 BRA `(.L_x_81) ;  /* 0xfffffff8003c0947 */ /* 0x000fea000383ffff */
[----:B------:R-:W-:Y:S05]  /*3300*/  BSYNC.RELIABLE B4 ;  /* 0x0000000000047941 */ /* 0x000fea0003800100 */
.L_x_72:
[----:B------:R-:W0:Y:S01]  /*3310*/  LDC.64 R2, c[0x0][0x3c8] ;  /* 0x0000f200ff027b82 */ /* 0x000e220000000a00 */
[----:B------:R-:W1:Y:S01]  /*3320*/  LDCU.64 UR12, c[0x0][0x3b0] ;  /* 0x00007600ff0c77ac */ /* 0x000e620008000a00 */
[----:B------:R-:W2:Y:S01]  /*3330*/  LDCU UR9, c[0x0][0x3b8] ;  /* 0x00007700ff0977ac */ /* 0x000ea20008000800 */
[----:B0-----:R-:W-:-:S06]  /*3340*/  IMAD.WIDE R2, R20, 0x28, R2 ;  /* 0x0000002814027825 */ /* 0x001fcc00078e0202 */
[----:B------:R-:W3:Y:S02]  /*3350*/  LDG.E R2, desc[UR10][R2.64+0x24] ;  /* 0x0000240a02027981 */ /* 0x000ee4000c1e1900 */
[C---:B---3--:R-:W-:Y:S02]  /*3360*/  PRMT R0, R2.reuse, 0x7770, RZ ;  /* 0x0000777002007816 */ /* 0x048fe400000000ff */
[----:B------:R-:W-:Y:S02]  /*3370*/  PRMT R4, R2, 0x7771, RZ ;  /* 0x0000777102047816 */ /* 0x000fe400000000ff */
[----:B------:R-:W-:Y:S02]  /*3380*/  I2FP.F32.U32 R0, R0 ;  /* 0x0000000000007245 */ /* 0x000fe40000201000 */
[----:B------:R-:W-:-:S03]  /*3390*/  I2FP.F32.U32 R4, R4 ;  /* 0x0000000400047245 */ /* 0x000fc60000201000 */
[----:B-1----:R-:W-:Y:S01]  /*33a0*/  FMUL R5, R0, UR12 ;  /* 0x0000000c00057c20 */ /* 0x002fe20008400000 */
[----:B------:R-:W-:Y:S01]  /*33b0*/  PRMT R0, R2, 0x7772, RZ ;  /* 0x0000777202007816 */ /* 0x000fe200000000ff */
[----:B------:R-:W-:Y:S01]  /*33c0*/  FMUL R7, R4, UR13 ;  /* 0x0000000d04077c20 */ /* 0x000fe20008400000 */
[----:B------:R-:W-:Y:S02]  /*33d0*/  PRMT R2, R2, 0x7773, RZ ;  /* 0x0000777302027816 */ /* 0x000fe400000000ff */
[----:B------:R-:W-:Y:S01]  /*33e0*/  I2FP.F32.U32 R0, R0 ;  /* 0x0000000000007245 */ /* 0x000fe20000201000 */
[----:B------:R-:W0:Y:S01]  /*33f0*/  F2I.U32.TRUNC.NTZ R5, R5 ;  /* 0x0000000500057305 */ /* 0x000e22000020f000 */
[----:B------:R-:W-:-:S03]  /*3400*/  PRMT R6, R2, 0x7610, R6 ;  /* 0x0000761002067816 */ /* 0x000fc60000000006 */
[----:B--2---:R-:W-:-:S04]  /*3410*/  FMUL R3, R0, UR9 ;  /* 0x0000000900037c20 */ /* 0x004fc80008400000 */
[----:B------:R-:W1:Y:S01]  /*3420*/  F2I.U32.TRUNC.NTZ R7, R7 ;  /* 0x0000000700077305 */ /* 0x000e62000020f000 */
[----:B0-----:R-:W-:-:S07]  /*3430*/  PRMT R17, R5, 0x7610, R17 ;  /* 0x0000761005117816 */ /* 0x001fce0000000011 */
[----:B------:R-:W0:Y:S01]  /*3440*/  F2I.U32.TRUNC.NTZ R3, R3 ;  /* 0x0000000300037305 */ /* 0x000e22000020f000 */
[----:B-1----:R-:W-:Y:S02]  /*3450*/  PRMT R0, R7, 0x7610, R0 ;  /* 0x0000761007007816 */ /* 0x002fe40000000000 */
[----:B0-----:R-:W-:-:S07]  /*3460*/  PRMT R4, R3, 0x7610, R4 ;  /* 0x0000761003047816 */ /* 0x001fce0000000004 */
.L_x_62:
[----:B------:R-:W-:Y:S05]  /*3470*/  BSYNC.RECONVERGENT B3 ;  /* 0x0000000000037941 */ /* 0x000fea0003800200 */
.L_x_61:
[----:B------:R-:W0:Y:S01]  /*3480*/  LDC.64 R2, c[0x0][0x3c0] ;  /* 0x0000f000ff027b82 */ /* 0x000e220000000a00 */
[----:B------:R-:W1:Y:S01]  /*3490*/  LDCU UR9, c[0x0][0x380] ;  /* 0x00007000ff0977ac */ /* 0x000e620008000800 */
[----:B------:R-:W-:Y:S02]  /*34a0*/  LOP3.LUT R6, R6, 0xffff, RZ, 0xc0, !PT ;  /* 0x0000ffff06067812 */ /* 0x000fe400078ec0ff */
[----:B------:R-:W-:Y:S02]  /*34b0*/  LOP3.LUT R5, R4, 0xffff, RZ, 0xc0, !PT ;  /* 0x0000ffff04057812 */ /* 0x000fe400078ec0ff */
[----:B------:R-:W-:Y:S02]  /*34c0*/  LOP3.LUT R0, R0, 0xffff, RZ, 0xc0, !PT ;  /* 0x0000ffff00007812 */ /* 0x000fe400078ec0ff */
[----:B------:R-:W-:Y:S02]  /*34d0*/  LOP3.LUT R17, R17, 0xffff, RZ, 0xc0, !PT ;  /* 0x0000ffff11117812 */ /* 0x000fe400078ec0ff */
[----:B------:R-:W-:-:S02]  /*34e0*/  PRMT R6, R5, 0x3340, R6 ;  /* 0x0000334005067816 */ /* 0x000fc40000000006 */
[----:B------:R-:W-:-:S04]  /*34f0*/  PRMT R17, R17, 0x3340, R0 ;  /* 0x0000334011117816 */ /* 0x000fc80000000000 */
[----:B------:R-:W-:Y:S01]  /*3500*/  PRMT R17, R17, 0x5410, R6 ;  /* 0x0000541011117816 */ /* 0x000fe20000000006 */
[----:B-1----:R-:W-:Y:S01]  /*3510*/  IMAD R5, R19, UR9, R22 ;  /* 0x0000000913057c24 */ /* 0x002fe2000f8e0216 */
[----:B------:R-:W-:-:S03]  /*3520*/  IADD3 R22, PT, PT, R22, UR4, RZ ;  /* 0x0000000416167c10 */ /* 0x000fc6000fffe0ff */
[----:B0-----:R-:W-:Y:S01]  /*3530*/  IMAD.WIDE R2, R5, 0x4, R2 ;  /* 0x0000000405027825 */ /* 0x001fe200078e0202 */
[----:B------:R-:W-:-:S04]  /*3540*/  ISETP.GE.AND P0, PT, R22, UR9, PT ;  /* 0x0000000916007c0c */ /* 0x000fc8000bf06270 */
[----:B------:R0:W-:Y:S09]  /*3550*/  STG.E desc[UR10][R2.64], R17 ;  /* 0x0000001102007986 */ /* 0x0001f2000c10190a */
[----:B------:R-:W-:Y:S05]  /*3560*/  @!P0 BRA `(.L_x_82) ;  /* 0xffffffe4007c8947 */ /* 0x000fea000383ffff */
.L_x_40:
[----:B------:R-:W-:Y:S05]  /*3570*/  BSYNC.RECONVERGENT B2 ;  /* 0x0000000000027941 */ /* 0x000fea0003800200 */
.L_x_39:
[----:B------:R-:W1:Y:S01]  /*3580*/  LDCU UR9, c[0x0][0x384] ;  /* 0x00007080ff0977ac */ /* 0x000e620008000800 */
[----:B------:R-:W-:-:S05]  /*3590*/  VIADD R37, R37, UR5 ;  /* 0x0000000525257c36 */ /* 0x000fca0008000000 */
[----:B-1----:R-:W-:-:S13]  /*35a0*/  ISETP.GE.AND P0, PT, R37, UR9, PT ;  /* 0x0000000925007c0c */ /* 0x002fda000bf06270 */
[----:B------:R-:W-:Y:S05]  /*35b0*/  @!P0 BRA `(.L_x_38) ;  /* 0xffffffe000f88947 */ /* 0x000fea000383ffff */
[----:B------:R-:W-:Y:S05]  /*35c0*/  EXIT ;  /* 0x000000000000794d */ /* 0x000fea0003800000 */
        .weak           $__internal_0_$__cuda_sm20_dblrcp_rn_slowpath_v3
        .type           $__internal_0_$__cuda_sm20_dblrcp_rn_slowpath_v3,@function
        .size           $__internal_0_$__cuda_sm20_dblrcp_rn_slowpath_v3,($__internal_1_$__cuda_sm20_div_rn_f64_full - $__internal_0_$__cuda_sm20_dblrcp_rn_slowpath_v3)
$__internal_0_$__cuda_sm20_dblrcp_rn_slowpath_v3:
[----:B------:R-:W-:-:S14]  /*35d0*/  DSETP.GTU.AND P0, PT, |R8|, +INF , PT ;  /* 0x7ff000000800742a */ /* 0x000fdc0003f0c200 */
[----:B------:R-:W-:Y:S05]  /*35e0*/  @P0 BRA `(.L_x_83) ;  /* 0x0000000000800947 */ /* 0x000fea0003800000 */
[----:B------:R-:W-:-:S04]  /*35f0*/  LOP3.LUT R4, R9, 0x7fffffff, RZ, 0xc0, !PT ;  /* 0x7fffffff09047812 */ /* 0x000fc800078ec0ff */
[----:B------:R-:W-:-:S04]  /*3600*/  IADD3 R2, PT, PT, R4, -0x1, RZ ;  /* 0xffffffff04027810 */ /* 0x000fc80007ffe0ff */
[----:B------:R-:W-:-:S13]  /*3610*/  ISETP.GE.U32.AND P0, PT, R2, 0x7fefffff, PT ;  /* 0x7fefffff0200780c */ /* 0x000fda0003f06070 */
[----:B------:R-:W-:Y:S02]  /*3620*/  @P0 LOP3.LUT R3, R9, 0x7ff00000, RZ, 0x3c, !PT ;  /* 0x7ff0000009030812 */ /* 0x000fe400078e3cff */
[----:B------:R-:W-:Y:S01]  /*3630*/  @P0 MOV R2, RZ ;  /* 0x000000ff00020202 */ /* 0x000fe20000000f00 */
[----:B------:R-:W-:Y:S06]  /*3640*/  @P0 BRA `(.L_x_84) ;  /* 0x0000000000700947 */ /* 0x000fec0003800000 */
[----:B------:R-:W-:-:S13]  /*3650*/  ISETP.GE.U32.AND P0, PT, R4, 0x1000001, PT ;  /* 0x010000010400780c */ /* 0x000fda0003f06070 */
[----:B------:R-:W-:Y:S05]  /*3660*/  @!P0 BRA `(.L_x_85) ;  /* 0x0000000000388947 */ /* 0x000fea0003800000 */
[----:B------:R-:W-:Y:S01]  /*3670*/  VIADD R3, R9, 0xc0200000 ;  /* 0xc020000009037836 */ /* 0x000fe20000000000 */
[----:B------:R-:W-:Y:S02]  /*3680*/  MOV R2, R8 ;  /* 0x0000000800027202 */ /* 0x000fe40000000f00 */
[----:B------:R-:W-:Y:S01]  /*3690*/  MOV R4, R7 ;  /* 0x0000000700047202 */ /* 0x000fe20000000f00 */
[----:B------:R-:W0:Y:S05]  /*36a0*/  MUFU.RCP64H R5, R3 ;  /* 0x0000000300057308 */ /* 0x000e2a0000001800 */
[----:B0-----:R-:W-:-:S08]  /*36b0*/  DFMA R6, -R2, R4, 1 ;  /* 0x3ff000000206742b */ /* 0x001fd00000000104 */
[----:B------:R-:W-:-:S08]  /*36c0*/  DFMA R6, R6, R6, R6 ;  /* 0x000000060606722b */ /* 0x000fd00000000006 */
[----:B------:R-:W-:-:S08]  /*36d0*/  DFMA R6, R4, R6, R4 ;  /* 0x000000060406722b */ /* 0x000fd00000000004 */
[----:B------:R-:W-:-:S08]  /*36e0*/  DFMA R4, -R2, R6, 1 ;  /* 0x3ff000000204742b */ /* 0x000fd00000000106 */
[----:B------:R-:W-:-:S08]  /*36f0*/  DFMA R4, R6, R4, R6 ;  /* 0x000000040604722b */ /* 0x000fd00000000006 */
[----:B------:R-:W-:-:S08]  /*3700*/  DMUL R4, R4, 2.2250738585072013831e-308 ;  /* 0x0010000004047828 */ /* 0x000fd00000000000 */
[----:B------:R-:W-:-:S08]  /*3710*/  DFMA R6, -R8, R4, 1 ;  /* 0x3ff000000806742b */ /* 0x000fd00000000104 */
[----:B------:R-:W-:-:S08]  /*3720*/  DFMA R6, R6, R6, R6 ;  /* 0x000000060606722b */ /* 0x000fd00000000006 */
[----:B------:R-:W-:Y:S01]  /*3730*/  DFMA R2, R4, R6, R4 ;  /* 0x000000060402722b */ /* 0x000fe20000000004 */
[----:B------:R-:W-:Y:S10]  /*3740*/  BRA `(.L_x_84) ;  /* 0x0000000000307947 */ /* 0x000ff40003800000 */
.L_x_85:
[----:B------:R-:W-:Y:S01]  /*3750*/  DMUL R4, R8, 8.11296384146066816958e+31 ;  /* 0x4690000008047828 */ /* 0x000fe20000000000 */
[----:B------:R-:W-:-:S05]  /*3760*/  IMAD.MOV.U32 R2, RZ, RZ, R7 ;  /* 0x000000ffff027224 */ /* 0x000fca00078e0007 */
[----:B------:R-:W0:Y:S02]  /*3770*/  MUFU.RCP64H R3, R5 ;  /* 0x0000000500037308 */ /* 0x000e240000001800 */
[----:B0-----:R-:W-:-:S08]  /*3780*/  DFMA R6, -R4, R2, 1 ;  /* 0x3ff000000406742b */ /* 0x001fd00000000102 */
[----:B------:R-:W-:-:S08]  /*3790*/  DFMA R6, R6, R6, R6 ;  /* 0x000000060606722b */ /* 0x000fd00000000006 */
[----:B------:R-:W-:-:S08]  /*37a0*/  DFMA R6, R2, R6, R2 ;  /* 0x000000060206722b */ /* 0x000fd00000000002 */
[----:B------:R-:W-:-:S08]  /*37b0*/  DFMA R2, -R4, R6, 1 ;  /* 0x3ff000000402742b */ /* 0x000fd00000000106 */
[----:B------:R-:W-:-:S08]  /*37c0*/  DFMA R2, R6, R2, R6 ;  /* 0x000000020602722b */ /* 0x000fd00000000006 */
[----:B------:R-:W-:Y:S01]  /*37d0*/  DMUL R2, R2, 8.11296384146066816958e+31 ;  /* 0x4690000002027828 */ /* 0x000fe20000000000 */
[----:B------:R-:W-:Y:S10]  /*37e0*/  BRA `(.L_x_84) ;  /* 0x0000000000087947 */ /* 0x000ff40003800000 */
.L_x_83:
[----:B------:R-:W-:Y:S02]  /*37f0*/  LOP3.LUT R3, R9, 0x80000, RZ, 0xfc, !PT ;  /* 0x0008000009037812 */ /* 0x000fe400078efcff */
[----:B------:R-:W-:-:S07]  /*3800*/  MOV R2, R8 ;  /* 0x0000000800027202 */ /* 0x000fce0000000f00 */
.L_x_84:
[----:B------:R-:W-:Y:S01]  /*3810*/  MOV R4, R2 ;  /* 0x0000000200047202 */ /* 0x000fe20000000f00 */
[----:B------:R-:W-:Y:S01]  /*3820*/  IMAD.MOV.U32 R5, RZ, RZ, R3 ;  /* 0x000000ffff057224 */ /* 0x000fe200078e0003 */
[----:B------:R-:W-:Y:S02]  /*3830*/  MOV R2, R0 ;  /* 0x0000000000027202 */ /* 0x000fe40000000f00 */
[----:B------:R-:W-:-:S04]  /*3840*/  MOV R3, 0x0 ;  /* 0x0000000000037802 */ /* 0x000fc80000000f00 */
[----:B------:R-:W-:Y:S05]  /*3850*/  RET.REL.NODEC R2 `(_Z10render_gpuiii6float3S_S_S_P6uchar4P7polygoni) ;  /* 0xffffffc402e87950 */ /* 0x000fea0003c3ffff */
        .weak           $__internal_1_$__cuda_sm20_div_rn_f64_full
        .type           $__internal_1_$__cuda_sm20_div_rn_f64_full,@function
        .size           $__internal_1_$__cuda_sm20_div_rn_f64_full,($__internal_2_$__cuda_sm20_sqrt_rn_f32_slowpath - $__internal_1_$__cuda_sm20_div_rn_f64_full)
$__internal_1_$__cuda_sm20_div_rn_f64_full:
[----:B------:R-:W-:Y:S01]  /*3860*/  MOV R3, 0x3ff68000 ;  /* 0x3ff6800000037802 */ /* 0x000fe20000000f00 */
[----:B------:R-:W-:Y:S02]  /*3870*/  HFMA2 R6, -RZ, RZ, 0, 5.9604644775390625e-08 ;  /* 0x00000001ff067431 */ /* 0x000fe400000001ff */
[----:B------:R-:W-:Y:S01]  /*3880*/  IMAD.MOV.U32 R2, RZ, RZ, 0x0 ;  /* 0x00000000ff027424 */ /* 0x000fe200078e00ff */
[C---:B------:R-:W-:Y:S01]  /*3890*/  FSETP.GEU.AND P1, PT, |R5|.reuse, 1.469367938527859385e-39, PT ;  /* 0x001000000500780b */ /* 0x040fe20003f2e200 */
[----:B------:R-:W0:Y:S01]  /*38a0*/  MUFU.RCP64H R7, R3 ;  /* 0x0000000300077308 */ /* 0x000e220000001800 */
[----:B------:R-:W-:Y:S01]  /*38b0*/  LOP3.LUT R14, R5, 0x7ff00000, RZ, 0xc0, !PT ;  /* 0x7ff00000050e7812 */ /* 0x000fe200078ec0ff */
[----:B------:R-:W-:Y:S01]  /*38c0*/  IMAD.MOV.U32 R15, RZ, RZ, 0x1ca00000 ;  /* 0x1ca00000ff0f7424 */ /* 0x000fe200078e00ff */
[----:B------:R-:W-:Y:S02]  /*38d0*/  MOV R17, 0x40700000 ;  /* 0x4070000000117802 */ /* 0x000fe40000000f00 */
[----:B------:R-:W-:Y:S01]  /*38e0*/  ISETP.GE.U32.AND P0, PT, R14, 0x40700000, PT ;  /* 0x407000000e00780c */ /* 0x000fe20003f06070 */
[----:B------:R-:W-:-:S02]  /*38f0*/  IMAD.MOV.U32 R16, RZ, RZ, R14 ;  /* 0x000000ffff107224 */ /* 0x000fc400078e000e */
[----:B------:R-:W-:Y:S01]  /*3900*/  VIADD R19, R17, 0xffffffff ;  /* 0xffffffff11137836 */ /* 0x000fe20000000000 */
[----:B------:R-:W-:Y:S01]  /*3910*/  SEL R15, R15, 0x63400000, !P0 ;  /* 0x634000000f0f7807 */ /* 0x000fe20004000000 */
[----:B0-----:R-:W-:-:S08]  /*3920*/  DFMA R8, R6, -R2, 1 ;  /* 0x3ff000000608742b */ /* 0x001fd00000000802 */
[----:B------:R-:W-:-:S08]  /*3930*/  DFMA R8, R8, R8, R8 ;  /* 0x000000080808722b */ /* 0x000fd00000000008 */
[----:B------:R-:W-:Y:S01]  /*3940*/  DFMA R10, R6, R8, R6 ;  /* 0x00000008060a722b */ /* 0x000fe20000000006 */
[C-C-:B------:R-:W-:Y:S02]  /*3950*/  @!P1 LOP3.LUT R8, R15.reuse, 0x80000000, R5.reuse, 0xf8, !PT ;  /* 0x800000000f089812 */ /* 0x140fe400078ef805 */
[----:B------:R-:W-:Y:S02]  /*3960*/  LOP3.LUT R7, R15, 0x800fffff, R5, 0xf8, !PT ;  /* 0x800fffff0f077812 */ /* 0x000fe400078ef805 */
[----:B------:R-:W-:Y:S02]  /*3970*/  @!P1 LOP3.LUT R9, R8, 0x100000, RZ, 0xfc, !PT ;  /* 0x0010000008099812 */ /* 0x000fe400078efcff */
[----:B------:R-:W-:Y:S01]  /*3980*/  MOV R6, R4 ;  /* 0x0000000400067202 */ /* 0x000fe20000000f00 */
[----:B------:R-:W-:Y:S01]  /*3990*/  DFMA R12, R10, -R2, 1 ;  /* 0x3ff000000a0c742b */ /* 0x000fe20000000802 */
[----:B------:R-:W-:-:S06]  /*39a0*/  @!P1 MOV R8, RZ ;  /* 0x000000ff00089202 */ /* 0x000fcc0000000f00 */
[----:B------:R-:W-:Y:S02]  /*39b0*/  @!P1 DFMA R6, R6, 2, -R8 ;  /* 0x400000000606982b */ /* 0x000fe40000000808 */
[----:B------:R-:W-:-:S08]  /*39c0*/  DFMA R12, R10, R12, R10 ;  /* 0x0000000c0a0c722b */ /* 0x000fd0000000000a */
[----:B------:R-:W-:Y:S01]  /*39d0*/  @!P1 LOP3.LUT R16, R7, 0x7ff00000, RZ, 0xc0, !PT ;  /* 0x7ff0000007109812 */ /* 0x000fe200078ec0ff */
[----:B------:R-:W-:-:S03]  /*39e0*/  DMUL R8, R12, R6 ;  /* 0x000000060c087228 */ /* 0x000fc60000000000 */
[----:B------:R-:W-:-:S04]  /*39f0*/  IADD3 R18, PT, PT, R16, -0x1, RZ ;  /* 0xffffffff10127810 */ /* 0x000fc80007ffe0ff */
[----:B------:R-:W-:Y:S01]  /*3a00*/  ISETP.GT.U32.AND P0, PT, R18, 0x7feffffe, PT ;  /* 0x7feffffe1200780c */ /* 0x000fe20003f04070 */
[----:B------:R-:W-:-:S03]  /*3a10*/  DFMA R10, R8, -R2, R6 ;  /* 0x80000002080a722b */ /* 0x000fc60000000006 */
[----:B------:R-:W-:-:S05]  /*3a20*/  ISETP.GT.U32.OR P0, PT, R19, 0x7feffffe, P0 ;  /* 0x7feffffe1300780c */ /* 0x000fca0000704470 */
[----:B------:R-:W-:-:S08]  /*3a30*/  DFMA R10, R12, R10, R8 ;  /* 0x0000000a0c0a722b */ /* 0x000fd00000000008 */
[----:B------:R-:W-:Y:S05]  /*3a40*/  @P0 BRA `(.L_x_86) ;  /* 0x0000000000680947 */ /* 0x000fea0003800000 */
[----:B------:R-:W-:Y:S02]  /*3a50*/  MOV R5, 0x40700000 ;  /* 0x4070000000057802 */ /* 0x000fe40000000f00 */
[----:B------:R-:W-:Y:S02]  /*3a60*/  MOV R4, RZ ;  /* 0x000000ff00047202 */ /* 0x000fe40000000f00 */
[----:B------:R-:W-:-:S04]  /*3a70*/  VIADDMNMX R14, R14, -R5, 0xb9600000, !PT ;  /* 0xb96000000e0e7446 */ /* 0x000fc80007800905 */
[----:B------:R-:W-:-:S04]  /*3a80*/  VIMNMX R14, PT, PT, R14, 0x46a00000, PT ;  /* 0x46a000000e0e7848 */ /* 0x000fc80003fe0100 */
[----:B------:R-:W-:-:S05]  /*3a90*/  IADD3 R14, PT, PT, -R15, R14, RZ ;  /* 0x0000000e0f0e7210 */ /* 0x000fca0007ffe1ff */
[----:B------:R-:W-:-:S06]  /*3aa0*/  VIADD R5, R14, 0x7fe00000 ;  /* 0x7fe000000e057836 */ /* 0x000fcc0000000000 */
[----:B------:R-:W-:-:S10]  /*3ab0*/  DMUL R8, R10, R4 ;  /* 0x000000040a087228 */ /* 0x000fd40000000000 */
[----:B------:R-:W-:-:S13]  /*3ac0*/  FSETP.GTU.AND P0, PT, |R9|, 1.469367938527859385e-39, PT ;  /* 0x001000000900780b */ /* 0x000fda0003f0c200 */
[----:B------:R-:W-:Y:S05]  /*3ad0*/  @P0 BRA `(.L_x_87) ;  /* 0x0000000000880947 */ /* 0x000fea0003800000 */
[----:B------:R-:W-:Y:S01]  /*3ae0*/  DFMA R2, R10, -R2, R6 ;  /* 0x800000020a02722b */ /* 0x000fe20000000006 */
[----:B------:R-:W-:-:S09]  /*3af0*/  MOV R4, RZ ;  /* 0x000000ff00047202 */ /* 0x000fd20000000f00 */
[C---:B------:R-:W-:Y:S02]  /*3b00*/  FSETP.NEU.AND P0, PT, R3.reuse, RZ, PT ;  /* 0x000000ff0300720b */ /* 0x040fe40003f0d000 */
[----:B------:R-:W-:-:S04]  /*3b10*/  LOP3.LUT R2, R3, 0x40768000, RZ, 0x3c, !PT ;  /* 0x4076800003027812 */ /* 0x000fc800078e3cff */
[----:B------:R-:W-:-:S04]  /*3b20*/  LOP3.LUT R7, R2, 0x80000000, RZ, 0xc0, !PT ;  /* 0x8000000002077812 */ /* 0x000fc800078ec0ff */
[----:B------:R-:W-:-:S03]  /*3b30*/  LOP3.LUT R5, R7, R5, RZ, 0xfc, !PT ;  /* 0x0000000507057212 */ /* 0x000fc600078efcff */
[----:B------:R-:W-:Y:S05]  /*3b40*/  @!P0 BRA `(.L_x_87) ;  /* 0x00000000006c8947 */ /* 0x000fea0003800000 */
[----:B------:R-:W-:Y:S01]  /*3b50*/  IMAD.MOV R3, RZ, RZ, -R14 ;  /* 0x000000ffff037224 */ /* 0x000fe200078e0a0e */
[----:B------:R-:W-:Y:S01]  /*3b60*/  MOV R2, RZ ;  /* 0x000000ff00027202 */ /* 0x000fe20000000f00 */
[----:B------:R-:W-:-:S05]  /*3b70*/  DMUL.RP R4, R10, R4 ;  /* 0x000000040a047228 */ /* 0x000fca0000008000 */
[----:B------:R-:W-:-:S05]  /*3b80*/  DFMA R2, R8, -R2, R10 ;  /* 0x800000020802722b */ /* 0x000fca000000000a */
[----:B------:R-:W-:Y:S02]  /*3b90*/  LOP3.LUT R7, R5, R7, RZ, 0x3c, !PT ;  /* 0x0000000705077212 */ /* 0x000fe400078e3cff */
[----:B------:R-:W-:-:S04]  /*3ba0*/  IADD3 R2, PT, PT, -R14, -0x43300000, RZ ;  /* 0xbcd000000e027810 */ /* 0x000fc80007ffe1ff */
[----:B------:R-:W-:-:S04]  /*3bb0*/  FSETP.NEU.AND P0, PT, |R3|, R2, PT ;  /* 0x000000020300720b */ /* 0x000fc80003f0d200 */
[----:B------:R-:W-:Y:S02]  /*3bc0*/  FSEL R8, R4, R8, !P0 ;  /* 0x0000000804087208 */ /* 0x000fe40004000000 */
[----:B------:R-:W-:Y:S01]  /*3bd0*/  FSEL R9, R7, R9, !P0 ;  /* 0x0000000907097208 */ /* 0x000fe20004000000 */
[----:B------:R-:W-:Y:S06]  /*3be0*/  BRA `(.L_x_87) ;  /* 0x0000000000447947 */ /* 0x000fec0003800000 */
.L_x_86:
[----:B------:R-:W-:-:S14]  /*3bf0*/  DSETP.NAN.AND P0, PT, R4, R4, PT ;  /* 0x000000040400722a */ /* 0x000fdc0003f08000 */
[----:B------:R-:W-:Y:S05]  /*3c00*/  @P0 BRA `(.L_x_88) ;  /* 0x0000000000340947 */ /* 0x000fea0003800000 */
[----:B------:R-:W-:Y:S01]  /*3c10*/  ISETP.NE.AND P0, PT, R16, R17, PT ;  /* 0x000000111000720c */ /* 0x000fe20003f05270 */
[----:B------:R-:W-:Y:S01]  /*3c20*/  IMAD.MOV.U32 R9, RZ, RZ, -0x80000 ;  /* 0xfff80000ff097424 */ /* 0x000fe200078e00ff */
[----:B------:R-:W-:-:S11]  /*3c30*/  MOV R8, 0x0 ;  /* 0x0000000000087802 */ /* 0x000fd60000000f00 */
[----:B------:R-:W-:Y:S05]  /*3c40*/  @!P0 BRA `(.L_x_87) ;  /* 0x00000000002c8947 */ /* 0x000fea0003800000 */
[----:B------:R-:W-:Y:S02]  /*3c50*/  ISETP.NE.AND P0, PT, R16, 0x7ff00000, PT ;  /* 0x7ff000001000780c */ /* 0x000fe40003f05270 */
[----:B------:R-:W-:Y:S02]  /*3c60*/  LOP3.LUT R4, R5, 0x40768000, RZ, 0x3c, !PT ;  /* 0x4076800005047812 */ /* 0x000fe400078e3cff */
[----:B------:R-:W-:Y:S02]  /*3c70*/  ISETP.EQ.OR P0, PT, R17, RZ, !P0 ;  /* 0x000000ff1100720c */ /* 0x000fe40004702670 */
[----:B------:R-:W-:-:S11]  /*3c80*/  LOP3.LUT R9, R4, 0x80000000, RZ, 0xc0, !PT ;  /* 0x8000000004097812 */ /* 0x000fd600078ec0ff */
[----:B------:R-:W-:Y:S02]  /*3c90*/  @P0 LOP3.LUT R2, R9, 0x7ff00000, RZ, 0xfc, !PT ;  /* 0x7ff0000009020812 */ /* 0x000fe400078efcff */
[----:B------:R-:W-:Y:S02]  /*3ca0*/  @!P0 MOV R8, RZ ;  /* 0x000000ff00088202 */ /* 0x000fe40000000f00 */
[----:B------:R-:W-:Y:S01]  /*3cb0*/  @P0 MOV R8, RZ ;  /* 0x000000ff00080202 */ /* 0x000fe20000000f00 */
[----:B------:R-:W-:Y:S01]  /*3cc0*/  @P0 IMAD.MOV.U32 R9, RZ, RZ, R2 ;  /* 0x000000ffff090224 */ /* 0x000fe200078e0002 */
[----:B------:R-:W-:Y:S06]  /*3cd0*/  BRA `(.L_x_87) ;  /* 0x0000000000087947 */ /* 0x000fec0003800000 */
.L_x_88:
[----:B------:R-:W-:Y:S02]  /*3ce0*/  LOP3.LUT R9, R5, 0x80000, RZ, 0xfc, !PT ;  /* 0x0008000005097812 */ /* 0x000fe400078efcff */
[----:B------:R-:W-:-:S07]  /*3cf0*/  MOV R8, R4 ;  /* 0x0000000400087202 */ /* 0x000fce0000000f00 */
.L_x_87:
[----:B------:R-:W-:Y:S01]  /*3d00*/  MOV R2, R0 ;  /* 0x0000000000027202 */ /* 0x000fe20000000f00 */
[----:B------:R-:W-:-:S04]  /*3d10*/  IMAD.MOV.U32 R3, RZ, RZ, 0x0 ;  /* 0x00000000ff037424 */ /* 0x000fc800078e00ff */
[----:B------:R-:W-:Y:S05]  /*3d20*/  RET.REL.NODEC R2 `(_Z10render_gpuiii6float3S_S_S_P6uchar4P7polygoni) ;  /* 0xffffffc002b47950 */ /* 0x000fea0003c3ffff */
        .weak           $__internal_2_$__cuda_sm20_sqrt_rn_f32_slowpath
        .type           $__internal_2_$__cuda_sm20_sqrt_rn_f32_slowpath,@function
        .size           $__internal_2_$__cuda_sm20_sqrt_rn_f32_slowpath,($__internal_3_$__cuda_sm3x_div_rn_noftz_f32_slowpath - $__internal_2_$__cuda_sm20_sqrt_rn_f32_slowpath)
$__internal_2_$__cuda_sm20_sqrt_rn_f32_slowpath:
[----:B------:R-:W-:-:S13]  /*3d30*/  LOP3.LUT P0, RZ, R5, 0x7fffffff, RZ, 0xc0, !PT ;  /* 0x7fffffff05ff7812 */ /* 0x000fda000780c0ff */
[----:B------:R-:W-:Y:S01]  /*3d40*/  @!P0 MOV R11, R5 ;  /* 0x00000005000b8202 */ /* 0x000fe20000000f00 */
[----:B------:R-:W-:Y:S06]  /*3d50*/  @!P0 BRA `(.L_x_89) ;  /* 0x0000000000408947 */ /* 0x000fec0003800000 */
[----:B------:R-:W-:-:S13]  /*3d60*/  FSETP.GEU.FTZ.AND P0, PT, R5, RZ, PT ;  /* 0x000000ff0500720b */ /* 0x000fda0003f1e000 */
[----:B------:R-:W-:Y:S01]  /*3d70*/  @!P0 MOV R11, 0x7fffffff ;  /* 0x7fffffff000b8802 */ /* 0x000fe20000000f00 */
[----:B------:R-:W-:Y:S06]  /*3d80*/  @!P0 BRA `(.L_x_89) ;  /* 0x0000000000348947 */ /* 0x000fec0003800000 */
[----:B------:R-:W-:-:S13]  /*3d90*/  FSETP.GTU.FTZ.AND P0, PT, |R5|, +INF , PT ;  /* 0x7f8000000500780b */ /* 0x000fda0003f1c200 */
[----:B------:R-:W-:Y:S01]  /*3da0*/  @P0 FADD.FTZ R11, R5, 1 ;  /* 0x3f800000050b0421 */ /* 0x000fe20000010000 */
[----:B------:R-:W-:Y:S06]  /*3db0*/  @P0 BRA `(.L_x_89) ;  /* 0x0000000000280947 */ /* 0x000fec0003800000 */
[----:B------:R-:W-:-:S13]  /*3dc0*/  FSETP.NEU.FTZ.AND P0, PT, |R5|, +INF , PT ;  /* 0x7f8000000500780b */ /* 0x000fda0003f1d200 */
[----:B------:R-:W-:-:S04]  /*3dd0*/  @P0 FFMA R12, R5, 1.84467440737095516160e+19, RZ ;  /* 0x5f800000050c0823 */ /* 0x000fc800000000ff */
[----:B------:R-:W0:Y:S02]  /*3de0*/  @P0 MUFU.RSQ R11, R12 ;  /* 0x0000000c000b0308 */ /* 0x000e240000001400 */
[----:B0-----:R-:W-:Y:S01]  /*3df0*/  @P0 FMUL.FTZ R9, R12, R11 ;  /* 0x0000000b0c090220 */ /* 0x001fe20000410000 */
[----:B------:R-:W-:Y:S01]  /*3e00*/  @P0 FMUL.FTZ R10, R11, 0.5 ;  /* 0x3f0000000b0a0820 */ /* 0x000fe20000410000 */
[----:B------:R-:W-:Y:S02]  /*3e10*/  @!P0 IMAD.MOV.U32 R11, RZ, RZ, R5 ;  /* 0x000000ffff0b8224 */ /* 0x000fe400078e0005 */
[----:B------:R-:W-:-:S04]  /*3e20*/  @P0 FADD.FTZ R13, -R9, -RZ ;  /* 0x800000ff090d0221 */ /* 0x000fc80000010100 */
[----:B------:R-:W-:-:S04]  /*3e30*/  @P0 FFMA R40, R9, R13, R12 ;  /* 0x0000000d09280223 */ /* 0x000fc8000000000c */
[----:B------:R-:W-:-:S04]  /*3e40*/  @P0 FFMA R10, R40, R10, R9 ;  /* 0x0000000a280a0223 */ /* 0x000fc80000000009 */
[----:B------:R-:W-:-:S07]  /*3e50*/  @P0 FMUL.FTZ R11, R10, 2.3283064365386962891e-10 ;  /* 0x2f8000000a0b0820 */ /* 0x000fce0000410000 */
.L_x_89:
[----:B------:R-:W-:-:S04]  /*3e60*/  HFMA2 R9, -RZ, RZ, 0, 0 ;  /* 0x00000000ff097431 */ /* 0x000fc800000001ff */
[----:B------:R-:W-:Y:S05]  /*3e70*/  RET.REL.NODEC R8 `(_Z10render_gpuiii6float3S_S_S_P6uchar4P7polygoni) ;  /* 0xffffffc008607950 */ /* 0x000fea0003c3ffff */
        .weak           $__internal_3_$__cuda_sm3x_div_rn_noftz_f32_slowpath
        .type           $__internal_3_$__cuda_sm3x_div_rn_noftz_f32_slowpath,@function
        .size           $__internal_3_$__cuda_sm3x_div_rn_noftz_f32_slowpath,($_Z10render_gpuiii6float3S_S_S_P6uchar4P7polygoni$__internal_trig_reduction_slowpathd - $__internal_3_$__cuda_sm3x_div_rn_noftz_f32_slowpath)
$__internal_3_$__cuda_sm3x_div_rn_noftz_f32_slowpath:
[----:B------:R-:W-:Y:S01]  /*3e80*/  SHF.R.U32.HI R41, RZ, 0x17, R50 ;  /* 0x00000017ff297819 */ /* 0x000fe20000011632 */
[----:B------:R-:W-:Y:S01]  /*3e90*/  BSSY.RECONVERGENT B0, `(.L_x_90) ;  /* 0x0000062000007945 */ /* 0x000fe20003800200 */
[----:B------:R-:W-:Y:S02]  /*3ea0*/  SHF.R.U32.HI R47, RZ, 0x17, R0 ;  /* 0x00000017ff2f7819 */ /* 0x000fe40000011600 */
[----:B------:R-:W-:Y:S02]  /*3eb0*/  LOP3.LUT R41, R41, 0xff, RZ, 0xc0, !PT ;  /* 0x000000ff29297812 */ /* 0x000fe400078ec0ff */
[----:B------:R-:W-:Y:S02]  /*3ec0*/  LOP3.LUT R47, R47, 0xff, RZ, 0xc0, !PT ;  /* 0x000000ff2f2f7812 */ /* 0x000fe400078ec0ff */
[----:B------:R-:W-:-:S03]  /*3ed0*/  IADD3 R48, PT, PT, R41, -0x1, RZ ;  /* 0xffffffff29307810 */ /* 0x000fc60007ffe0ff */
[----:B------:R-:W-:Y:S01]  /*3ee0*/  VIADD R49, R47, 0xffffffff ;  /* 0xffffffff2f317836 */ /* 0x000fe20000000000 */
[----:B------:R-:W-:-:S04]  /*3ef0*/  ISETP.GT.U32.AND P0, PT, R48, 0xfd, PT ;  /* 0x000000fd3000780c */ /* 0x000fc80003f04070 */
[----:B------:R-:W-:-:S13]  /*3f00*/  ISETP.GT.U32.OR P0, PT, R49, 0xfd, P0 ;  /* 0x000000fd3100780c */ /* 0x000fda0000704470 */
[----:B------:R-:W-:Y:S01]  /*3f10*/  @!P0 MOV R42, RZ ;  /* 0x000000ff002a8202 */ /* 0x000fe20000000f00 */
[----:B------:R-:W-:Y:S06]  /*3f20*/  @!P0 BRA `(.L_x_91) ;  /* 0x00000000005c8947 */ /* 0x000fec0003800000 */
[----:B------:R-:W-:Y:S02]  /*3f30*/  FSETP.GTU.FTZ.AND P0, PT, |R0|, +INF , PT ;  /* 0x7f8000000000780b */ /* 0x000fe40003f1c200 */
[----:B------:R-:W-:-:S04]  /*3f40*/  FSETP.GTU.FTZ.AND P1, PT, |R50|, +INF , PT ;  /* 0x7f8000003200780b */ /* 0x000fc80003f3c200 */
[----:B------:R-:W-:-:S13]  /*3f50*/  PLOP3.LUT P0, PT, P0, P1, PT, 0xf8, 0x8f ;  /* 0x00000000008f781c */ /* 0x000fda0000703f70 */
[----:B------:R-:W-:Y:S05]  /*3f60*/  @P0 BRA `(.L_x_92) ;  /* 0x00000004004c0947 */ /* 0x000fea0003800000 */
[----:B------:R-:W-:-:S13]  /*3f70*/  LOP3.LUT P0, RZ, R50, 0x7fffffff, R0, 0xc8, !PT ;  /* 0x7fffffff32ff7812 */ /* 0x000fda000780c800 */
[----:B------:R-:W-:Y:S05]  /*3f80*/  @!P0 BRA `(.L_x_93) ;  /* 0x00000004003c8947 */ /* 0x000fea0003800000 */
[----:B------:R-:W-:Y:S02]  /*3f90*/  FSETP.NEU.FTZ.AND P3, PT, |R0|, +INF , PT ;  /* 0x7f8000000000780b */ /* 0x000fe40003f7d200 */
[----:B------:R-:W-:Y:S02]  /*3fa0*/  FSETP.NEU.FTZ.AND P1, PT, |R50|, +INF , PT ;  /* 0x7f8000003200780b */ /* 0x000fe40003f3d200 */
[----:B------:R-:W-:-:S11]  /*3fb0*/  FSETP.NEU.FTZ.AND P0, PT, |R0|, +INF , PT ;  /* 0x7f8000000000780b */ /* 0x000fd60003f1d200 */
[----:B------:R-:W-:Y:S05]  /*3fc0*/  @!P1 BRA !P3, `(.L_x_93) ;  /* 0x00000004002c9947 */ /* 0x000fea0005800000 */
[----:B------:R-:W-:-:S04]  /*3fd0*/  LOP3.LUT P3, RZ, R0, 0x7fffffff, RZ, 0xc0, !PT ;  /* 0x7fffffff00ff7812 */ /* 0x000fc8000786c0ff */
[----:B------:R-:W-:-:S13]  /*3fe0*/  PLOP3.LUT P1, PT, P1, P3, PT, 0x2f, 0xf2 ;  /* 0x0000000000f2781c */ /* 0x000fda0000f26577 */
[----:B------:R-:W-:Y:S05]  /*3ff0*/  @P1 BRA `(.L_x_94) ;  /* 0x0000000400181947 */ /* 0x000fea0003800000 */
[----:B------:R-:W-:-:S04]  /*4000*/  LOP3.LUT P1, RZ, R50, 0x7fffffff, RZ, 0xc0, !PT ;  /* 0x7fffffff32ff7812 */ /* 0x000fc8000782c0ff */
[----:B------:R-:W-:-:S13]  /*4010*/  PLOP3.LUT P0, PT, P0, P1, PT, 0x2f, 0xf2 ;  /* 0x0000000000f2781c */ /* 0x000fda0000702577 */
[----:B------:R-:W-:Y:S05]  /*4020*/  @P0 BRA `(.L_x_95) ;  /* 0x0000000400000947 */ /* 0x000fea0003800000 */
[----:B------:R-:W-:Y:S02]  /*4030*/  ISETP.GE.AND P0, PT, R49, RZ, PT ;  /* 0x000000ff3100720c */ /* 0x000fe40003f06270 */
[----:B------:R-:W-:-:S11]  /*4040*/  ISETP.GE.AND P1, PT, R48, RZ, PT ;  /* 0x000000ff3000720c */ /* 0x000fd60003f26270 */
[----:B------:R-:W-:Y:S01]  /*4050*/  @P0 MOV R42, RZ ;  /* 0x000000ff002a0202 */ /* 0x000fe20000000f00 */
[----:B------:R-:W-:Y:S02]  /*4060*/  @!P0 IMAD.MOV.U32 R42, RZ, RZ, -0x40 ;  /* 0xffffffc0ff2a8424 */ /* 0x000fe400078e00ff */
[----:B------:R-:W-:Y:S01]  /*4070*/  @!P0 FFMA R0, R0, 1.84467440737095516160e+19, RZ ;  /* 0x5f80000000008823 */ /* 0x000fe200000000ff */
[----:B------:R-:W-:Y:S02]  /*4080*/  @!P1 FFMA R50, R50, 1.84467440737095516160e+19, RZ ;  /* 0x5f80000032329823 */ /* 0x000fe400000000ff */
[----:B------:R-:W-:-:S07]  /*4090*/  @!P1 IADD3 R42, PT, PT, R42, 0x40, RZ ;  /* 0x000000402a2a9810 */ /* 0x000fce0007ffe0ff */
.L_x_91:
[----:B------:R-:W-:Y:S01]  /*40a0*/  LEA R49, R41, 0xc0800000, 0x17 ;  /* 0xc080000029317811 */ /* 0x000fe200078eb8ff */
[----:B------:R-:W-:Y:S01]  /*40b0*/  VIADD R48, R47, 0xffffff81 ;  /* 0xffffff812f307836 */ /* 0x000fe20000000000 */
[----:B------:R-:W-:Y:S02]  /*40c0*/  BSSY.RECONVERGENT B1, `(.L_x_96) ;  /* 0x0000035000017945 */ /* 0x000fe40003800200 */
[----:B------:R-:W-:Y:S01]  /*40d0*/  IADD3 R52, PT, PT, -R49, R50, RZ ;  /* 0x0000003231347210 */ /* 0x000fe20007ffe1ff */
[----:B------:R-:W-:-:S03]  /*40e0*/  IMAD R0, R48, -0x800000, R0 ;  /* 0xff80000030007824 */ /* 0x000fc600078e0200 */
[----:B------:R-:W0:Y:S01]  /*40f0*/  MUFU.RCP R50, R52 ;  /* 0x0000003400327308 */ /* 0x000e220000001000 */
[----:B------:R-:W-:-:S04]  /*4100*/  FADD.FTZ R49, -R52, -RZ ;  /* 0x800000ff34317221 */ /* 0x000fc80000010100 */
[----:B0-----:R-:W-:-:S04]  /*4110*/  FFMA R47, R50, R49, 1 ;  /* 0x3f800000322f7423 */ /* 0x001fc80000000031 */
[----:B------:R-:W-:-:S04]  /*4120*/  FFMA R47, R50, R47, R50 ;  /* 0x0000002f322f7223 */ /* 0x000fc80000000032 */
[----:B------:R-:W-:-:S04]  /*4130*/  FFMA R50, R0, R47, RZ ;  /* 0x0000002f00327223 */ /* 0x000fc800000000ff */
[----:B------:R-:W-:-:S04]  /*4140*/  FFMA R51, R49, R50, R0 ;  /* 0x0000003231337223 */ /* 0x000fc80000000000 */
[----:B------:R-:W-:Y:S01]  /*4150*/  FFMA R50, R47, R51, R50 ;  /* 0x000000332f327223 */ /* 0x000fe20000000032 */
[----:B------:R-:W-:-:S03]  /*4160*/  IADD3 R51, PT, PT, R48, 0x7f, -R41 ;  /* 0x0000007f30337810 */ /* 0x000fc60007ffe829 */
[----:B------:R-:W-:Y:S01]  /*4170*/  FFMA R49, R49, R50, R0 ;  /* 0x0000003231317223 */ /* 0x000fe20000000000 */
[----:B------:R-:W-:-:S03]  /*4180*/  IADD3 R51, PT, PT, R51, R42, RZ ;  /* 0x0000002a33337210 */ /* 0x000fc60007ffe0ff */
[----:B------:R-:W-:-:S05]  /*4190*/  FFMA R0, R47, R49, R50 ;  /* 0x000000312f007223 */ /* 0x000fca0000000032 */
[----:B------:R-:W-:-:S04]  /*41a0*/  SHF.R.U32.HI R42, RZ, 0x17, R0 ;  /* 0x00000017ff2a7819 */ /* 0x000fc80000011600 */
[----:B------:R-:W-:-:S04]  /*41b0*/  LOP3.LUT R42, R42, 0xff, RZ, 0xc0, !PT ;  /* 0x000000ff2a2a7812 */ /* 0x000fc800078ec0ff */
[----:B------:R-:W-:-:S05]  /*41c0*/  IADD3 R41, PT, PT, R42, R51, RZ ;  /* 0x000000332a297210 */ /* 0x000fca0007ffe0ff */
[----:B------:R-:W-:-:S05]  /*41d0*/  VIADD R42, R41, 0xffffffff ;  /* 0xffffffff292a7836 */ /* 0x000fca0000000000 */
[----:B------:R-:W-:-:S13]  /*41e0*/  ISETP.GE.U32.AND P0, PT, R42, 0xfe, PT ;  /* 0x000000fe2a00780c */ /* 0x000fda0003f06070 */
[----:B------:R-:W-:Y:S05]  /*41f0*/  @!P0 BRA `(.L_x_97) ;  /* 0x0000000000808947 */ /* 0x000fea0003800000 */
[----:B------:R-:W-:-:S13]  /*4200*/  ISETP.GT.AND P0, PT, R41, 0xfe, PT ;  /* 0x000000fe2900780c */ /* 0x000fda0003f04270 */
[----:B------:R-:W-:Y:S05]  /*4210*/  @P0 BRA `(.L_x_98) ;  /* 0x00000000006c0947 */ /* 0x000fea0003800000 */
[----:B------:R-:W-:-:S13]  /*4220*/  ISETP.GE.AND P0, PT, R41, 0x1, PT ;  /* 0x000000012900780c */ /* 0x000fda0003f06270 */
[----:B------:R-:W-:Y:S05]  /*4230*/  @P0 BRA `(.L_x_99) ;  /* 0x0000000000740947 */ /* 0x000fea0003800000 */
[----:B------:R-:W-:Y:S02]  /*4240*/  ISETP.GE.AND P0, PT, R41, -0x18, PT ;  /* 0xffffffe82900780c */ /* 0x000fe40003f06270 */
[----:B------:R-:W-:-:S11]  /*4250*/  LOP3.LUT R0, R0, 0x80000000, RZ, 0xc0, !PT ;  /* 0x8000000000007812 */ /* 0x000fd600078ec0ff */
[----:B------:R-:W-:Y:S05]  /*4260*/  @!P0 BRA `(.L_x_99) ;  /* 0x0000000000688947 */ /* 0x000fea0003800000 */
[CCC-:B------:R-:W-:Y:S01]  /*4270*/  FFMA.RZ R42, R47.reuse, R49.reuse, R50.reuse ;  /* 0x000000312f2a7223 */ /* 0x1c0fe2000000c032 */
[CCC-:B------:R-:W-:Y:S01]  /*4280*/  FFMA.RP R48, R47.reuse, R49.reuse, R50.reuse ;  /* 0x000000312f307223 */ /* 0x1c0fe20000008032 */
[----:B------:R-:W-:Y:S01]  /*4290*/  FFMA.RM R47, R47, R49, R50 ;  /* 0x000000312f2f7223 */ /* 0x000fe20000004032 */
[C---:B------:R-:W-:Y:S02]  /*42a0*/  IADD3 R49, PT, PT, R41.reuse, 0x20, RZ ;  /* 0x0000002029317810 */ /* 0x040fe40007ffe0ff */
[----:B------:R-:W-:Y:S02]  /*42b0*/  LOP3.LUT R42, R42, 0x7fffff, RZ, 0xc0, !PT ;  /* 0x007fffff2a2a7812 */ /* 0x000fe400078ec0ff */
[C---:B------:R-:W-:Y:S02]  /*42c0*/  ISETP.NE.AND P3, PT, R41.reuse, RZ, PT ;  /* 0x000000ff2900720c */ /* 0x040fe40003f65270 */
[----:B------:R-:W-:Y:S02]  /*42d0*/  LOP3.LUT R42, R42, 0x800000, RZ, 0xfc, !PT ;  /* 0x008000002a2a7812 */ /* 0x000fe400078efcff */
[----:B------:R-:W-:-:S02]  /*42e0*/  ISETP.NE.AND P1, PT, R41, RZ, PT ;  /* 0x000000ff2900720c */ /* 0x000fc40003f25270 */
[----:B------:R-:W-:Y:S02]  /*42f0*/  IADD3 R41, PT, PT, -R41, RZ, RZ ;  /* 0x000000ff29297210 */ /* 0x000fe40007ffe1ff */
[----:B------:R-:W-:Y:S02]  /*4300*/  SHF.L.U32 R49, R42, R49, RZ ;  /* 0x000000312a317219 */ /* 0x000fe400000006ff */
[----:B------:R-:W-:Y:S02]  /*4310*/  FSETP.NEU.FTZ.AND P0, PT, R48, R47, PT ;  /* 0x0000002f3000720b */ /* 0x000fe40003f1d000 */
[----:B------:R-:W-:Y:S02]  /*4320*/  SEL R41, R41, RZ, P3 ;  /* 0x000000ff29297207 */ /* 0x000fe40001800000 */
[----:B------:R-:W-:Y:S02]  /*4330*/  ISETP.NE.AND P1, PT, R49, RZ, P1 ;  /* 0x000000ff3100720c */ /* 0x000fe40000f25270 */
[----:B------:R-:W-:-:S02]  /*4340*/  SHF.R.U32.HI R48, RZ, R41, R42 ;  /* 0x00000029ff307219 */ /* 0x000fc4000001162a */
[----:B------:R-:W-:Y:S02]  /*4350*/  PLOP3.LUT P0, PT, P0, P1, PT, 0xf8, 0x8f ;  /* 0x00000000008f781c */ /* 0x000fe40000703f70 */
[----:B------:R-:W-:Y:S02]  /*4360*/  SHF.R.U32.HI R42, RZ, 0x1, R48 ;  /* 0x00000001ff2a7819 */ /* 0x000fe40000011630 */
[----:B------:R-:W-:-:S04]  /*4370*/  SEL R41, RZ, 0x1, !P0 ;  /* 0x00000001ff297807 */ /* 0x000fc80004000000 */
[----:B------:R-:W-:-:S04]  /*4380*/  LOP3.LUT R41, R41, 0x1, R42, 0xf8, !PT ;  /* 0x0000000129297812 */ /* 0x000fc800078ef82a */
[----:B------:R-:W-:-:S05]  /*4390*/  LOP3.LUT R41, R41, R48, RZ, 0xc0, !PT ;  /* 0x0000003029297212 */ /* 0x000fca00078ec0ff */
[----:B------:R-:W-:-:S05]  /*43a0*/  IMAD.IADD R41, R42, 0x1, R41 ;  /* 0x000000012a297824 */ /* 0x000fca00078e0229 */
[----:B------:R-:W-:Y:S01]  /*43b0*/  LOP3.LUT R0, R41, R0, RZ, 0xfc, !PT ;  /* 0x0000000029007212 */ /* 0x000fe200078efcff */
[----:B------:R-:W-:Y:S06]  /*43c0*/  BRA `(.L_x_99) ;  /* 0x0000000000107947 */ /* 0x000fec0003800000 */
.L_x_98:
[----:B------:R-:W-:-:S04]  /*43d0*/  LOP3.LUT R0, R0, 0x80000000, RZ, 0xc0, !PT ;  /* 0x8000000000007812 */ /* 0x000fc800078ec0ff */
[----:B------:R-:W-:Y:S01]  /*43e0*/  LOP3.LUT R0, R0, 0x7f800000, RZ, 0xfc, !PT ;  /* 0x7f80000000007812 */ /* 0x000fe200078efcff */
[----:B------:R-:W-:Y:S06]  /*43f0*/  BRA `(.L_x_99) ;  /* 0x0000000000047947 */ /* 0x000fec0003800000 */
.L_x_97:
[----:B------:R-:W-:-:S07]  /*4400*/  LEA R0, R51, R0, 0x17 ;  /* 0x0000000033007211 */ /* 0x000fce00078eb8ff */
.L_x_99:
[----:B------:R-:W-:Y:S05]  /*4410*/  BSYNC.RECONVERGENT B1 ;  /* 0x0000000000017941 */ /* 0x000fea0003800200 */
.L_x_96:
[----:B------:R-:W-:Y:S05]  /*4420*/  BRA `(.L_x_100) ;  /* 0x0000000000207947 */ /* 0x000fea0003800000 */
.L_x_95:
[----:B------:R-:W-:-:S04]  /*4430*/  LOP3.LUT R0, R50, 0x80000000, R0, 0x48, !PT ;  /* 0x8000000032007812 */ /* 0x000fc800078e4800 */
[----:B------:R-:W-:Y:S01]  /*4440*/  LOP3.LUT R0, R0, 0x7f800000, RZ, 0xfc, !PT ;  /* 0x7f80000000007812 */ /* 0x000fe200078efcff */
[----:B------:R-:W-:Y:S06]  /*4450*/  BRA `(.L_x_100) ;  /* 0x0000000000147947 */ /* 0x000fec0003800000 */
.L_x_94:
[----:B------:R-:W-:Y:S01]  /*4460*/  LOP3.LUT R0, R50, 0x80000000, R0, 0x48, !PT ;  /* 0x8000000032007812 */ /* 0x000fe200078e4800 */
[----:B------:R-:W-:Y:S06]  /*4470*/  BRA `(.L_x_100) ;  /* 0x00000000000c7947 */ /* 0x000fec0003800000 */
.L_x_93:
[----:B------:R-:W0:Y:S01]  /*4480*/  MUFU.RSQ R0, -QNAN ;  /* 0xffc0000000007908 */ /* 0x000e220000001400 */
[----:B------:R-:W-:Y:S05]  /*4490*/  BRA `(.L_x_100) ;  /* 0x0000000000047947 */ /* 0x000fea0003800000 */
.L_x_92:
[----:B------:R-:W-:-:S07]  /*44a0*/  FADD.FTZ R0, R0, R50 ;  /* 0x0000003200007221 */ /* 0x000fce0000010000 */
.L_x_100:
[----:B------:R-:W-:Y:S05]  /*44b0*/  BSYNC.RECONVERGENT B0 ;  /* 0x0000000000007941 */ /* 0x000fea0003800200 */
.L_x_90:
[----:B------:R-:W-:-:S04]  /*44c0*/  HFMA2 R41, -RZ, RZ, 0, 0 ;  /* 0x00000000ff297431 */ /* 0x000fc800000001ff */
[----:B0-----:R-:W-:Y:S05]  /*44d0*/  RET.REL.NODEC R40 `(_Z10render_gpuiii6float3S_S_S_P6uchar4P7polygoni) ;  /* 0xffffffb828c87950 */ /* 0x001fea0003c3ffff */
        .type           $_Z10render_gpuiii6float3S_S_S_P6uchar4P7polygoni$__internal_trig_reduction_slowpathd,@function
        .size           $_Z10render_gpuiii6float3S_S_S_P6uchar4P7polygoni$__internal_trig_reduction_slowpathd,(.L_x_126 - $_Z10render_gpuiii6float3S_S_S_P6uchar4P7polygoni$__internal_trig_reduction_slowpathd)
$_Z10render_gpuiii6float3S_S_S_P6uchar4P7polygoni$__internal_trig_reduction_slowpathd:
[----:B------:R-:W-:Y:S01]  /*44e0*/  SHF.R.U32.HI R13, RZ, 0x14, R10 ;  /* 0x00000014ff0d7819 */ /* 0x000fe2000001160a */
[----:B------:R-:W-:Y:S01]  /*44f0*/  IMAD.MOV.U32 R5, RZ, RZ, R2 ;  /* 0x000000ffff057224 */ /* 0x000fe200078e0002 */
[----:B------:R-:W-:Y:S02]  /*4500*/  MOV R2, RZ ;  /* 0x000000ff00027202 */ /* 0x000fe40000000f00 */
[----:B------:R-:W-:-:S04]  /*4510*/  LOP3.LUT R0, R13, 0x7ff, RZ, 0xc0, !PT ;  /* 0x000007ff0d007812 */ /* 0x000fc800078ec0ff */
[----:B------:R-:W-:-:S13]  /*4520*/  ISETP.NE.AND P0, PT, R0, 0x7ff, PT ;  /* 0x000007ff0000780c */ /* 0x000fda0003f05270 */
[----:B------:R-:W-:Y:S05]  /*4530*/  @!P0 BRA `(.L_x_101) ;  /* 0x0000000800248947 */ /* 0x000fea0003800000 */
[----:B------:R-:W-:Y:S02]  /*4540*/  IADD3 R0, PT, PT, R0, -0x400, RZ ;  /* 0xfffffc0000007810 */ /* 0x000fe40007ffe0ff */
[----:B------:R-:W-:Y:S02]  /*4550*/  CS2R R16, SRZ ;  /* 0x0000000000107805 */ /* 0x000fe4000001ff00 */
[----:B------:R-:W-:Y:S02]  /*4560*/  SHF.R.U32.HI R19, RZ, 0x6, R0 ;  /* 0x00000006ff137819 */ /* 0x000fe40000011600 */
[----:B------:R-:W-:Y:S02]  /*4570*/  ISETP.GE.U32.AND P0, PT, R0, 0x80, PT ;  /* 0x000000800000780c */ /* 0x000fe40003f06070 */
[C---:B------:R-:W-:Y:S02]  /*4580*/  IADD3 R0, PT, PT, -R19.reuse, 0x13, RZ ;  /* 0x0000001313007810 */ /* 0x040fe40007ffe1ff */
[----:B------:R-:W-:-:S02]  /*4590*/  IADD3 R4, PT, PT, -R19, 0xf, RZ ;  /* 0x0000000f13047810 */ /* 0x000fc40007ffe1ff */
[----:B------:R-:W-:-:S04]  /*45a0*/  SEL R14, R0, 0x12, P0 ;  /* 0x00000012000e7807 */ /* 0x000fc80000000000 */
[----:B------:R-:W-:-:S13]  /*45b0*/  ISETP.GE.AND P0, PT, R4, R14, PT ;  /* 0x0000000e0400720c */ /* 0x000fda0003f06270 */
[----:B------:R-:W-:Y:S05]  /*45c0*/  @P0 BRA `(.L_x_102) ;  /* 0x0000000000840947 */ /* 0x000fea0003800000 */
[----:B------:R-:W0:Y:S01]  /*45d0*/  LDC.64 R2, c[0x4][RZ] ;  /* 0x01000000ff027b82 */ /* 0x000e220000000a00 */
[C---:B------:R-:W-:Y:S01]  /*45e0*/  SHF.L.U64.HI R6, R5.reuse, 0xb, R10 ;  /* 0x0000000b05067819 */ /* 0x040fe2000001020a */
[----:B------:R-:W-:Y:S02]  /*45f0*/  HFMA2 R12, -RZ, RZ, 0, 0 ;  /* 0x00000000ff0c7431 */ /* 0x000fe400000001ff */
[----:B------:R-:W-:Y:S01]  /*4600*/  IMAD.SHL.U32 R15, R5, 0x800, RZ ;  /* 0x00000800050f7824 */ /* 0x000fe200078e00ff */
[----:B------:R-:W-:Y:S02]  /*4610*/  MOV R9, R4 ;  /* 0x0000000400097202 */ /* 0x000fe40000000f00 */
[----:B------:R-:W-:Y:S02]  /*4620*/  CS2R R16, SRZ ;  /* 0x0000000000107805 */ /* 0x000fe4000001ff00 */
[----:B------:R-:W-:Y:S01]  /*4630*/  IADD3 R0, PT, PT, RZ, -R19, -R14 ;  /* 0x80000013ff007210 */ /* 0x000fe20007ffe80e */
[----:B------:R-:W1:Y:S01]  /*4640*/  LDCU.64 UR6, c[0x0][0x358] ;  /* 0x00006b00ff0677ac */ /* 0x000e620008000a00 */
[----:B------:R-:W-:-:S07]  /*4650*/  LOP3.LUT R21, R6, 0x80000000, RZ, 0xfc, !PT ;  /* 0x8000000006157812 */ /* 0x000fce00078efcff */
.L_x_103:
[----:B0-----:R-:W-:-:S06]  /*4660*/  IMAD.WIDE R4, R9, 0x8, R2 ;  /* 0x0000000809047825 */ /* 0x001fcc00078e0202 */
[----:B-1----:R-:W2:Y:S01]  /*4670*/  LDG.E.64.CONSTANT R4, desc[UR6][R4.64] ;  /* 0x0000000604047981 */ /* 0x002ea2000c1e9b00 */
[----:B------:R-:W-:Y:S02]  /*4680*/  IADD3 R0, PT, PT, R0, 0x1, RZ ;  /* 0x0000000100007810 */ /* 0x000fe40007ffe0ff */
[----:B------:R-:W-:Y:S01]  /*4690*/  IADD3 R9, PT, PT, R9, 0x1, RZ ;  /* 0x0000000109097810 */ /* 0x000fe20007ffe0ff */
[----:B--2---:R-:W-:-:S04]  /*46a0*/  IMAD.WIDE.U32 R6, P2, R4, R15, R16 ;  /* 0x0000000f04067225 */ /* 0x004fc80007840010 */
[----:B------:R-:W-:Y:S02]  /*46b0*/  IMAD R11, R4, R21, RZ ;  /* 0x00000015040b7224 */ /* 0x000fe400078e02ff */
[CC--:B------:R-:W-:Y:S02]  /*46c0*/  IMAD R16, R5.reuse, R15.reuse, RZ ;  /* 0x0000000f05107224 */ /* 0x0c0fe400078e02ff */
[----:B------:R-:W-:Y:S01]  /*46d0*/  IMAD.HI.U32 R17, R5, R15, RZ ;  /* 0x0000000f05117227 */ /* 0x000fe200078e00ff */
[----:B------:R-:W-:-:S03]  /*46e0*/  IADD3 R7, P0, PT, R11, R7, RZ ;  /* 0x000000070b077210 */ /* 0x000fc60007f1e0ff */
[----:B------:R-:W-:Y:S01]  /*46f0*/  IMAD R11, R12, 0x8, R1 ;  /* 0x000000080c0b7824 */ /* 0x000fe200078e0201 */
[----:B------:R-:W-:Y:S01]  /*4700*/  IADD3 R7, P1, PT, R16, R7, RZ ;  /* 0x0000000710077210 */ /* 0x000fe20007f3e0ff */
[----:B------:R-:W-:-:S04]  /*4710*/  IMAD.HI.U32 R16, R4, R21, RZ ;  /* 0x0000001504107227 */ /* 0x000fc800078e00ff */
[CC--:B------:R-:W-:Y:S01]  /*4720*/  IMAD.HI.U32 R18, R5.reuse, R21.reuse, RZ ;  /* 0x0000001505127227 */ /* 0x0c0fe200078e00ff */
[----:B------:R-:W-:Y:S01]  /*4730*/  IADD3.X R4, PT, PT, R16, RZ, RZ, P2, !PT ;  /* 0x000000ff10047210 */ /* 0x000fe200017fe4ff */
[----:B------:R2:W-:Y:S02]  /*4740*/  STL.64 [R11], R6 ;  /* 0x000000060b007387 */ /* 0x0005e40000100a00 */
[----:B------:R-:W-:Y:S01]  /*4750*/  IMAD R5, R5, R21, RZ ;  /* 0x0000001505057224 */ /* 0x000fe200078e02ff */
[----:B------:R-:W-:Y:S01]  /*4760*/  IADD3.X R4, P0, PT, R17, R4, RZ, P0, !PT ;  /* 0x0000000411047210 */ /* 0x000fe2000071e4ff */
[----:B------:R-:W-:-:S03]  /*4770*/  VIADD R12, R12, 0x1 ;  /* 0x000000010c0c7836 */ /* 0x000fc60000000000 */
[----:B------:R-:W-:Y:S01]  /*4780*/  IADD3.X R16, P1, PT, R5, R4, RZ, P1, !PT ;  /* 0x0000000405107210 */ /* 0x000fe20000f3e4ff */
[----:B------:R-:W-:Y:S01]  /*4790*/  IMAD.X R4, RZ, RZ, R18, P0 ;  /* 0x000000ffff047224 */ /* 0x000fe200000e0612 */
[----:B------:R-:W-:-:S04]  /*47a0*/  ISETP.NE.AND P0, PT, R0, -0xf, PT ;  /* 0xfffffff10000780c */ /* 0x000fc80003f05270 */
[----:B------:R-:W-:-:S09]  /*47b0*/  IADD3.X R17, PT, PT, RZ, R4, RZ, P1, !PT ;  /* 0x00000004ff117210 */ /* 0x000fd20000ffe4ff */
[----:B--2---:R-:W-:Y:S05]  /*47c0*/  @P0 BRA `(.L_x_103) ;  /* 0xfffffffc00a40947 */ /* 0x004fea000383ffff */
[----:B------:R-:W-:-:S07]  /*47d0*/  MOV R4, R14 ;  /* 0x0000000e00047202 */ /* 0x000fce0000000f00 */
.L_x_102:
[----:B------:R-:W-:Y:S02]  /*47e0*/  LOP3.LUT P0, R21, R13, 0x3f, RZ, 0xc0, !PT ;  /* 0x0000003f0d157812 */ /* 0x000fe4000780c0ff */
[----:B------:R-:W-:-:S05]  /*47f0*/  IADD3 R0, PT, PT, R19, R4, RZ ;  /* 0x0000000413007210 */ /* 0x000fca0007ffe0ff */
[----:B------:R-:W-:-:S05]  /*4800*/  IMAD.U32 R19, R0, 0x8, R1 ;  /* 0x0000000800137824 */ /* 0x000fca00078e0001 */
[----:B------:R0:W-:Y:S04]  /*4810*/  STL.64 [R19+-0x78], R16 ;  /* 0xffff881013007387 */ /* 0x0001e80000100a00 */
[----:B------:R-:W2:Y:S04]  /*4820*/  @P0 LDL.64 R6, [R1+0x8] ;  /* 0x0000080001060983 */ /* 0x000ea80000100a00 */
[----:B------:R-:W3:Y:S04]  /*4830*/  LDL.64 R14, [R1+0x10] ;  /* 0x00001000010e7983 */ /* 0x000ee80000100a00 */
[----:B------:R-:W4:Y:S01]  /*4840*/  LDL.64 R2, [R1+0x18] ;  /* 0x0000180001027983 */ /* 0x000f220000100a00 */
[----:B------:R-:W-:-:S02]  /*4850*/  @P0 LOP3.LUT R0, R21, 0x3f, RZ, 0x3c, !PT ;  /* 0x0000003f15000812 */ /* 0x000fc400078e3cff */
[--C-:B--2---:R-:W-:Y:S02]  /*4860*/  @P0 SHF.R.U64 R5, R6, 0x1, R7.reuse ;  /* 0x0000000106050819 */ /* 0x104fe40000001207 */
[----:B------:R-:W-:Y:S02]  /*4870*/  @P0 SHF.R.U32.HI R7, RZ, 0x1, R7 ;  /* 0x00000001ff070819 */ /* 0x000fe40000011607 */
[--C-:B---3--:R-:W-:Y:S02]  /*4880*/  @P0 SHF.R.U32.HI R13, RZ, 0x1, R15.reuse ;  /* 0x00000001ff0d0819 */ /* 0x108fe4000001160f */
[C---:B------:R-:W-:Y:S02]  /*4890*/  @P0 SHF.R.U64 R11, R14.reuse, 0x1, R15 ;  /* 0x000000010e0b0819 */ /* 0x040fe4000000120f */
[----:B------:R-:W-:Y:S02]  /*48a0*/  @P0 SHF.R.U64 R4, R5, R0, R7 ;  /* 0x0000000005040219 */ /* 0x000fe40000001207 */
[----:B------:R-:W-:-:S02]  /*48b0*/  @P0 SHF.L.U64.HI R6, R14, R21, R15 ;  /* 0x000000150e060219 */ /* 0x000fc4000001020f */
[-C--:B------:R-:W-:Y:S02]  /*48c0*/  @P0 SHF.L.U32 R9, R14, R21.reuse, RZ ;  /* 0x000000150e090219 */ /* 0x080fe400000006ff */
[-C--:B------:R-:W-:Y:S02]  /*48d0*/  @P0 SHF.R.U32.HI R5, RZ, R0.reuse, R7 ;  /* 0x00000000ff050219 */ /* 0x080fe40000011607 */
[----:B----4-:R-:W-:Y:S02]  /*48e0*/  @P0 SHF.L.U32 R7, R2, R21, RZ ;  /* 0x0000001502070219 */ /* 0x010fe400000006ff */
[----:B------:R-:W-:Y:S02]  /*48f0*/  @P0 SHF.R.U64 R12, R11, R0, R13 ;  /* 0x000000000b0c0219 */ /* 0x000fe4000000120d */
[----:B------:R-:W-:Y:S02]  /*4900*/  @P0 LOP3.LUT R14, R9, R4, RZ, 0xfc, !PT ;  /* 0x00000004090e0212 */ /* 0x000fe400078efcff */
[----:B------:R-:W-:-:S02]  /*4910*/  @P0 LOP3.LUT R15, R6, R5, RZ, 0xfc, !PT ;  /* 0x00000005060f0212 */ /* 0x000fc400078efcff */
[----:B------:R-:W-:Y:S02]  /*4920*/  @P0 SHF.L.U64.HI R5, R2, R21, R3 ;  /* 0x0000001502050219 */ /* 0x000fe40000010203 */
[----:B------:R-:W-:Y:S02]  /*4930*/  @P0 LOP3.LUT R2, R7, R12, RZ, 0xfc, !PT ;  /* 0x0000000c07020212 */ /* 0x000fe400078efcff */
[----:B------:R-:W-:Y:S02]  /*4940*/  @P0 SHF.R.U32.HI R0, RZ, R0, R13 ;  /* 0x00000000ff000219 */ /* 0x000fe4000001160d */
[C---:B------:R-:W-:Y:S02]  /*4950*/  SHF.L.U32 R7, R14.reuse, 0x2, RZ ;  /* 0x000000020e077819 */ /* 0x040fe400000006ff */
[----:B------:R-:W-:Y:S02]  /*4960*/  SHF.L.U64.HI R13, R14, 0x2, R15 ;  /* 0x000000020e0d7819 */ /* 0x000fe4000001020f */
[----:B------:R-:W-:-:S02]  /*4970*/  @P0 LOP3.LUT R3, R5, R0, RZ, 0xfc, !PT ;  /* 0x0000000005030212 */ /* 0x000fc400078efcff */
[----:B------:R-:W-:Y:S02]  /*4980*/  SHF.L.W.U32.HI R15, R15, 0x2, R2 ;  /* 0x000000020f0f7819 */ /* 0x000fe40000010e02 */
[----:B------:R-:W-:Y:S02]  /*4990*/  IADD3 RZ, P0, PT, RZ, -R7, RZ ;  /* 0x80000007ffff7210 */ /* 0x000fe40007f1e0ff */
[----:B------:R-:W-:Y:S02]  /*49a0*/  LOP3.LUT R0, RZ, R13, RZ, 0x33, !PT ;  /* 0x0000000dff007212 */ /* 0x000fe400078e33ff */
[----:B------:R-:W-:Y:S02]  /*49b0*/  SHF.L.W.U32.HI R2, R2, 0x2, R3 ;  /* 0x0000000202027819 */ /* 0x000fe40000010e03 */
[----:B------:R-:W-:Y:S02]  /*49c0*/  LOP3.LUT R4, RZ, R15, RZ, 0x33, !PT ;  /* 0x0000000fff047212 */ /* 0x000fe400078e33ff */
[----:B------:R-:W-:-:S02]  /*49d0*/  IADD3.X R0, P0, PT, RZ, R0, RZ, P0, !PT ;  /* 0x00000000ff007210 */ /* 0x000fc4000071e4ff */
[----:B------:R-:W-:Y:S02]  /*49e0*/  LOP3.LUT R5, RZ, R2, RZ, 0x33, !PT ;  /* 0x00000002ff057212 */ /* 0x000fe400078e33ff */
[C---:B------:R-:W-:Y:S02]  /*49f0*/  ISETP.GT.U32.AND P2, PT, R15.reuse, -0x1, PT ;  /* 0xffffffff0f00780c */ /* 0x040fe40003f44070 */
[----:B------:R-:W-:Y:S02]  /*4a00*/  IADD3.X R4, P1, PT, RZ, R4, RZ, P0, !PT ;  /* 0x00000004ff047210 */ /* 0x000fe4000073e4ff */
[----:B------:R-:W-:Y:S02]  /*4a10*/  ISETP.GT.AND.EX P0, PT, R2, -0x1, PT, P2 ;  /* 0xffffffff0200780c */ /* 0x000fe40003f04320 */
[----:B------:R-:W-:Y:S02]  /*4a20*/  IADD3.X R5, PT, PT, RZ, R5, RZ, P1, !PT ;  /* 0x00000005ff057210 */ /* 0x000fe40000ffe4ff */
[----:B------:R-:W-:-:S02]  /*4a30*/  SEL R9, R15, R4, P0 ;  /* 0x000000040f097207 */ /* 0x000fc40000000000 */
[----:B------:R-:W-:Y:S02]  /*4a40*/  SEL R11, R2, R5, P0 ;  /* 0x00000005020b7207 */ /* 0x000fe40000000000 */
[----:B------:R-:W-:Y:S02]  /*4a50*/  SEL R12, R13, R0, P0 ;  /* 0x000000000d0c7207 */ /* 0x000fe40000000000 */
[----:B------:R-:W-:-:S03]  /*4a60*/  ISETP.NE.U32.AND P1, PT, R11, RZ, PT ;  /* 0x000000ff0b00720c */ /* 0x000fc60003f25070 */
[----:B------:R-:W-:Y:S02]  /*4a70*/  @!P0 IADD3 R7, PT, PT, -R7, RZ, RZ ;  /* 0x000000ff07078210 */ /* 0x000fe40007ffe1ff */
[----:B------:R-:W-:-:S06]  /*4a80*/  SEL R4, R9, R11, !P1 ;  /* 0x0000000b09047207 */ /* 0x000fcc0004800000 */
[----:B------:R-:W1:Y:S02]  /*4a90*/  FLO.U32 R4, R4 ;  /* 0x0000000400047300 */ /* 0x000e6400000e0000 */
[C---:B-1----:R-:W-:Y:S02]  /*4aa0*/  IADD3 R5, PT, PT, -R4.reuse, 0x1f, RZ ;  /* 0x0000001f04057810 */ /* 0x042fe40007ffe1ff */
[----:B------:R-:W-:-:S03]  /*4ab0*/  IADD3 R6, PT, PT, -R4, 0x3f, RZ ;  /* 0x0000003f04067810 */ /* 0x000fc60007ffe1ff */
[----:B------:R-:W-:-:S05]  /*4ac0*/  @P1 IMAD.MOV R6, RZ, RZ, R5 ;  /* 0x000000ffff061224 */ /* 0x000fca00078e0205 */
[----:B------:R-:W-:-:S13]  /*4ad0*/  ISETP.NE.AND P1, PT, R6, RZ, PT ;  /* 0x000000ff0600720c */ /* 0x000fda0003f25270 */
[----:B0-----:R-:W-:Y:S05]  /*4ae0*/  @!P1 BRA `(.L_x_104) ;  /* 0x0000000000289947 */ /* 0x001fea0003800000 */
[C---:B------:R-:W-:Y:S02]  /*4af0*/  LOP3.LUT R0, R6.reuse, 0x3f, RZ, 0xc0, !PT ;  /* 0x0000003f06007812 */ /* 0x040fe400078ec0ff */
[--C-:B------:R-:W-:Y:S02]  /*4b00*/  SHF.R.U64 R5, R7, 0x1, R12.reuse ;  /* 0x0000000107057819 */ /* 0x100fe4000000120c */
[----:B------:R-:W-:Y:S02]  /*4b10*/  SHF.R.U32.HI R7, RZ, 0x1, R12 ;  /* 0x00000001ff077819 */ /* 0x000fe4000001160c */
[----:B------:R-:W-:Y:S02]  /*4b20*/  LOP3.LUT R4, R6, 0x3f, RZ, 0xc, !PT ;  /* 0x0000003f06047812 */ /* 0x000fe400078e0cff */
[CC--:B------:R-:W-:Y:S02]  /*4b30*/  SHF.L.U64.HI R11, R9.reuse, R0.reuse, R11 ;  /* 0x00000000090b7219 */ /* 0x0c0fe4000001020b */
[----:B------:R-:W-:-:S02]  /*4b40*/  SHF.L.U32 R9, R9, R0, RZ ;  /* 0x0000000009097219 */ /* 0x000fc400000006ff */
[-CC-:B------:R-:W-:Y:S02]  /*4b50*/  SHF.R.U64 R0, R5, R4.reuse, R7.reuse ;  /* 0x0000000405007219 */ /* 0x180fe40000001207 */
[----:B------:R-:W-:Y:S02]  /*4b60*/  SHF.R.U32.HI R4, RZ, R4, R7 ;  /* 0x00000004ff047219 */ /* 0x000fe40000011607 */
[----:B------:R-:W-:Y:S02]  /*4b70*/  LOP3.LUT R9, R9, R0, RZ, 0xfc, !PT ;  /* 0x0000000009097212 */ /* 0x000fe400078efcff */
[----:B------:R-:W-:-:S07]  /*4b80*/  LOP3.LUT R11, R11, R4, RZ, 0xfc, !PT ;  /* 0x000000040b0b7212 */ /* 0x000fce00078efcff */
.L_x_104:
[----:B------:R-:W-:-:S04]  /*4b90*/  IMAD.WIDE.U32 R12, R9, 0x2168c235, RZ ;  /* 0x2168c235090c7825 */ /* 0x000fc800078e00ff */
[----:B------:R-:W-:Y:S01]  /*4ba0*/  IMAD.MOV.U32 R5, RZ, RZ, RZ ;  /* 0x000000ffff057224 */ /* 0x000fe200078e00ff */
[----:B------:R-:W-:Y:S01]  /*4bb0*/  MOV R4, R13 ;  /* 0x0000000d00047202 */ /* 0x000fe20000000f00 */
[----:B------:R-:W-:Y:S01]  /*4bc0*/  IMAD.HI.U32 R0, R11, -0x36f0255e, RZ ;  /* 0xc90fdaa20b007827 */ /* 0x000fe200078e00ff */
[----:B------:R-:W-:-:S03]  /*4bd0*/  IADD3 RZ, P1, PT, R12, R12, RZ ;  /* 0x0000000c0cff7210 */ /* 0x000fc60007f3e0ff */
[----:B------:R-:W-:-:S04]  /*4be0*/  IMAD.WIDE.U32 R4, R9, -0x36f0255e, R4 ;  /* 0xc90fdaa209047825 */ /* 0x000fc800078e0004 */
[----:B------:R-:W-:-:S04]  /*4bf0*/  IMAD.WIDE.U32 R4, P2, R11, 0x2168c235, R4 ;  /* 0x2168c2350b047825 */ /* 0x000fc80007840004 */
[----:B------:R-:W-:Y:S01]  /*4c00*/  IMAD R11, R11, -0x36f0255e, RZ ;  /* 0xc90fdaa20b0b7824 */ /* 0x000fe200078e02ff */
[----:B------:R-:W-:Y:S02]  /*4c10*/  IADD3.X R0, PT, PT, R0, RZ, RZ, P2, !PT ;  /* 0x000000ff00007210 */ /* 0x000fe400017fe4ff */
[----:B------:R-:W-:Y:S02]  /*4c20*/  IADD3.X RZ, P1, PT, R4, R4, RZ, P1, !PT ;  /* 0x0000000404ff7210 */ /* 0x000fe40000f3e4ff */
[----:B------:R-:W-:-:S04]  /*4c30*/  IADD3 R5, P2, PT, R11, R5, RZ ;  /* 0x000000050b057210 */ /* 0x000fc80007f5e0ff */
[----:B------:R-:W-:Y:S02]  /*4c40*/  IADD3.X R0, PT, PT, RZ, R0, RZ, P2, !PT ;  /* 0x00000000ff007210 */ /* 0x000fe400017fe4ff */
[C---:B------:R-:W-:Y:S02]  /*4c50*/  ISETP.GT.U32.AND P3, PT, R5.reuse, RZ, PT ;  /* 0x000000ff0500720c */ /* 0x040fe40003f64070 */
[----:B------:R-:W-:Y:S02]  /*4c60*/  IADD3.X R4, P2, PT, R5, R5, RZ, P1, !PT ;  /* 0x0000000505047210 */ /* 0x000fe40000f5e4ff */
[----:B------:R-:W-:-:S03]  /*4c70*/  ISETP.GT.AND.EX P1, PT, R0, RZ, PT, P3 ;  /* 0x000000ff0000720c */ /* 0x000fc60003f24330 */
[----:B------:R-:W-:Y:S01]  /*4c80*/  IMAD.X R7, R0, 0x1, R0, P2 ;  /* 0x0000000100077824 */ /* 0x000fe200010e0600 */
[----:B------:R-:W-:-:S04]  /*4c90*/  SEL R4, R4, R5, P1 ;  /* 0x0000000504047207 */ /* 0x000fc80000800000 */
[----:B------:R-:W-:Y:S02]  /*4ca0*/  SEL R5, R7, R0, P1 ;  /* 0x0000000007057207 */ /* 0x000fe40000800000 */
[----:B------:R-:W-:Y:S02]  /*4cb0*/  IADD3 R0, P2, PT, R4, 0x1, RZ ;  /* 0x0000000104007810 */ /* 0x000fe40007f5e0ff */
[----:B------:R-:W-:Y:S02]  /*4cc0*/  SEL R7, RZ, 0xffffffff, !P1 ;  /* 0xffffffffff077807 */ /* 0x000fe40004800000 */
[----:B------:R-:W-:Y:S02]  /*4cd0*/  IADD3.X R5, PT, PT, RZ, R5, RZ, P2, !PT ;  /* 0x00000005ff057210 */ /* 0x000fe400017fe4ff */
[----:B------:R-:W-:Y:S02]  /*4ce0*/  IADD3 R6, PT, PT, R7, -R6, RZ ;  /* 0x8000000607067210 */ /* 0x000fe40007ffe0ff */
[----:B------:R-:W-:-:S02]  /*4cf0*/  SHF.R.U64 R0, R0, 0xa, R5 ;  /* 0x0000000a00007819 */ /* 0x000fc40000001205 */
[----:B------:R-:W-:Y:S02]  /*4d00*/  LOP3.LUT P1, R10, R10, 0x80000000, RZ, 0xc0, !PT ;  /* 0x800000000a0a7812 */ /* 0x000fe4000782c0ff */
[----:B------:R-:W-:Y:S02]  /*4d10*/  IADD3 R0, P2, PT, R0, 0x1, RZ ;  /* 0x0000000100007810 */ /* 0x000fe40007f5e0ff */
[----:B------:R-:W-:Y:S01]  /*4d20*/  SHF.R.U32.HI R7, RZ, 0x1e, R3 ;  /* 0x0000001eff077819 */ /* 0x000fe20000011603 */
[----:B------:R-:W-:Y:S01]  /*4d30*/  IMAD.SHL.U32 R3, R6, 0x100000, RZ ;  /* 0x0010000006037824 */ /* 0x000fe200078e00ff */
[----:B------:R-:W-:Y:S02]  /*4d40*/  LEA.HI.X R5, R5, RZ, RZ, 0x16, P2 ;  /* 0x000000ff05057211 */ /* 0x000fe400010fb4ff */
[----:B------:R-:W-:Y:S02]  /*4d50*/  LEA.HI R2, R2, R7, RZ, 0x1 ;  /* 0x0000000702027211 */ /* 0x000fe400078f08ff */
[----:B------:R-:W-:-:S02]  /*4d60*/  SHF.R.U64 R0, R0, 0x1, R5 ;  /* 0x0000000100007819 */ /* 0x000fc40000001205 */
[----:B------:R-:W-:Y:S02]  /*4d70*/  SHF.R.U32.HI R4, RZ, 0x1, R5 ;  /* 0x00000001ff047819 */ /* 0x000fe40000011605 */
[----:B------:R-:W-:Y:S02]  /*4d80*/  IADD3 R5, P2, P3, RZ, RZ, R0 ;  /* 0x000000ffff057210 */ /* 0x000fe40007b5e000 */
[----:B------:R-:W-:Y:S02]  /*4d90*/  @!P0 LOP3.LUT R10, R10, 0x80000000, RZ, 0x3c, !PT ;  /* 0x800000000a0a8812 */ /* 0x000fe400078e3cff */
[----:B------:R-:W-:Y:S02]  /*4da0*/  IADD3.X R3, PT, PT, R3, 0x3fe00000, R4, P2, P3 ;  /* 0x3fe0000003037810 */ /* 0x000fe400017e6404 */
[----:B------:R-:W-:Y:S02]  /*4db0*/  @P1 IADD3 R2, PT, PT, -R2, RZ, RZ ;  /* 0x000000ff02021210 */ /* 0x000fe40007ffe1ff */
[----:B------:R-:W-:-:S07]  /*4dc0*/  LOP3.LUT R10, R3, R10, RZ, 0xfc, !PT ;  /* 0x0000000a030a7212 */ /* 0x000fce00078efcff */
.L_x_101:
[----:B------:R-:W-:Y:S01]  /*4dd0*/  HFMA2 R9, -RZ, RZ, 0, 0 ;  /* 0x00000000ff097431 */ /* 0x000fe200000001ff */
[----:B------:R-:W-:Y:S01]  /*4de0*/  MOV R4, R2 ;  /* 0x0000000200047202 */ /* 0x000fe20000000f00 */
[----:B------:R-:W-:Y:S01]  /*4df0*/  IMAD.MOV.U32 R2, RZ, RZ, R5 ;  /* 0x000000ffff027224 */ /* 0x000fe200078e0005 */
[----:B------:R-:W-:Y:S01]  /*4e00*/  MOV R3, R10 ;  /* 0x0000000a00037202 */ /* 0x000fe20000000f00 */
[----:B------:R-:W-:Y:S06]  /*4e10*/  RET.REL.NODEC R8 `(_Z10render_gpuiii6float3S_S_S_P6uchar4P7polygoni) ;  /* 0xffffffb008787950 */ /* 0x000fec0003c3ffff */
.L_x_105:
[----:B------:R-:W-:-:S00]  /*4e20*/  BRA `(.L_x_105) ;  /* 0xfffffffc00fc7947 */ /* 0x000fc0000383ffff */
[----:B------:R-:W-:-:S00]  /*4e30*/  NOP ;  /* 0x0000000000007918 */ /* 0x000fc00000000000 */
        /* <DEDUP_REMOVED lines=12> */
.L_x_126:


//--------------------- .text._Z8ssaa_gpuP6uchar4S0_iii --------------------------
	.section	.text._Z8ssaa_gpuP6uchar4S0_iii,"ax",@progbits
	.align	128
        .global         _Z8ssaa_gpuP6uchar4S0_iii
        .type           _Z8ssaa_gpuP6uchar4S0_iii,@function
        .size           _Z8ssaa_gpuP6uchar4S0_iii,(.L_x_128 - _Z8ssaa_gpuP6uchar4S0_iii)
        .other          _Z8ssaa_gpuP6uchar4S0_iii,@"STO_CUDA_ENTRY STV_DEFAULT"
_Z8ssaa_gpuP6uchar4S0_iii:
.text._Z8ssaa_gpuP6uchar4S0_iii:
[----:B------:R-:W-:Y:S01]  /*0000*/  LDC R1, c[0x0][0x37c] ;  /* 0x0000df00ff017b82 */ /* 0x000fe20000000800 */
[----:B------:R-:W0:Y:S01]  /*0010*/  S2R R2, SR_CTAID.Y ;  /* 0x0000000000027919 */ /* 0x000e220000002600 */
[----:B------:R-:W1:Y:S01]  /*0020*/  LDCU UR7, c[0x0][0x360] ;  /* 0x00006c00ff0777ac */ /* 0x000e620008000800 */
[----:B------:R-:W0:Y:S01]  /*0030*/  S2R R5, SR_TID.Y ;  /* 0x0000000000057919 */ /* 0x000e220000002200 */
[----:B------:R-:W0:Y:S01]  /*0040*/  LDCU UR5, c[0x0][0x364] ;  /* 0x00006c80ff0577ac */ /* 0x000e220008000800 */
[----:B------:R-:W2:Y:S01]  /*0050*/  S2R R0, SR_CTAID.X ;  /* 0x0000000000007919 */ /* 0x000ea20000002500 */
[----:B------:R-:W3:Y:S01]  /*0060*/  LDCU UR8, c[0x0][0x394] ;  /* 0x00007280ff0877ac */ /* 0x000ee20008000800 */
[----:B------:R-:W2:Y:S01]  /*0070*/  S2R R3, SR_TID.X ;  /* 0x0000000000037919 */ /* 0x000ea20000002100 */
[----:B------:R-:W1:Y:S01]  /*0080*/  LDCU UR4, c[0x0][0x370] ;  /* 0x00006e00ff0477ac */ /* 0x000e620008000800 */
[----:B------:R-:W4:Y:S01]  /*0090*/  LDCU UR6, c[0x0][0x374] ;  /* 0x00006e80ff0677ac */ /* 0x000f220008000800 */
[----:B-1----:R-:W-:Y:S01]  /*00a0*/  UIMAD UR4, UR7, UR4, URZ ;  /* 0x00000004070472a4 */ /* 0x002fe2000f8e02ff */
[----:B0-----:R-:W-:Y:S01]  /*00b0*/  IMAD R2, R2, UR5, R5 ;  /* 0x0000000502027c24 */ /* 0x001fe2000f8e0205 */
[----:B----4-:R-:W-:-:S04]  /*00c0*/  UIMAD UR5, UR5, UR6, URZ ;  /* 0x00000006050572a4 */ /* 0x010fc8000f8e02ff */
[----:B---3--:R-:W-:Y:S01]  /*00d0*/  ISETP.GE.AND P0, PT, R2, UR8, PT ;  /* 0x0000000802007c0c */ /* 0x008fe2000bf06270 */
[----:B--2---:R-:W-:-:S12]  /*00e0*/  IMAD R0, R0, UR7, R3 ;  /* 0x0000000700007c24 */ /* 0x004fd8000f8e0203 */
[----:B------:R-:W-:Y:S05]  /*00f0*/  @P0 EXIT ;  /* 0x000000000000094d */ /* 0x000fea0003800000 */
[----:B------:R-:W0:Y:S01]  /*0100*/  LDCU UR10, c[0x0][0x398] ;  /* 0x00007300ff0a77ac */ /* 0x000e220008000800 */
[----:B------:R-:W1:Y:S01]  /*0110*/  LDCU.64 UR8, c[0x0][0x358] ;  /* 0x00006b00ff0877ac */ /* 0x000e620008000a00 */
[----:B0-----:R-:W-:-:S09]  /*0120*/  UISETP.GT.AND UP0, UPT, UR10, URZ, UPT ;  /* 0x000000ff0a00728c */ /* 0x001fd2000bf04270 */
[----:B-1----:R-:W-:Y:S05]  /*0130*/  BRA.U UP0, `(.L_x_106) ;  /* 0x0000000100487547 */ /* 0x002fea000b800000 */
.L_x_110:
[----:B------:R-:W0:Y:S01]  /*0140*/  LDC R8, c[0x0][0x390] ;  /* 0x0000e400ff087b82 */ /* 0x000e220000000800 */
[----:B------:R-:W-:Y:S01]  /*0150*/  BSSY.RECONVERGENT B0, `(.L_x_107) ;  /* 0x000000b000007945 */ /* 0x000fe20003800200 */
[----:B0-----:R-:W-:-:S13]  /*0160*/  ISETP.GE.AND P0, PT, R0, R8, PT ;  /* 0x000000080000720c */ /* 0x001fda0003f06270 */
[----:B------:R-:W-:Y:S05]  /*0170*/  @P0 BRA `(.L_x_108) ;  /* 0x0000000000200947 */ /* 0x000fea0003800000 */
[----:B------:R-:W0:Y:S01]  /*0180*/  LDC.64 R6, c[0x0][0x388] ;  /* 0x0000e200ff067b82 */ /* 0x000e220000000a00 */
[----:B------:R-:W-:-:S07]  /*0190*/  IMAD.MOV.U32 R3, RZ, RZ, R0 ;  /* 0x000000ffff037224 */ /* 0x000fce00078e0000 */
.L_x_109:
[----:B------:R-:W-:Y:S02]  /*01a0*/  IMAD R5, R2, R8, R3 ;  /* 0x0000000802057224 */ /* 0x000fe400078e0203 */
[----:B------:R-:W-:Y:S02]  /*01b0*/  VIADD R3, R3, UR4 ;  /* 0x0000000403037c36 */ /* 0x000fe40008000000 */
[----:B0-----:R-:W-:-:S03]  /*01c0*/  IMAD.WIDE R4, R5, 0x4, R6 ;  /* 0x0000000405047825 */ /* 0x001fc600078e0206 */
[----:B------:R-:W-:Y:S02]  /*01d0*/  ISETP.GE.AND P0, PT, R3, R8, PT ;  /* 0x000000080300720c */ /* 0x000fe40003f06270 */
[----:B------:R1:W-:Y:S11]  /*01e0*/  STG.E desc[UR8][R4.64], RZ ;  /* 0x000000ff04007986 */ /* 0x0003f6000c101908 */
[----:B-1----:R-:W-:Y:S05]  /*01f0*/  @!P0 BRA `(.L_x_109) ;  /* 0xfffffffc00e88947 */ /* 0x002fea000383ffff */
.L_x_108:
[----:B------:R-:W-:Y:S05]  /*0200*/  BSYNC.RECONVERGENT B0 ;  /* 0x0000000000007941 */ /* 0x000fea0003800200 */
.L_x_107:
[----:B------:R-:W0:Y:S01]  /*0210*/  LDCU UR6, c[0x0][0x394] ;  /* 0x00007280ff0677ac */ /* 0x000e220008000800 */
[----:B------:R-:W-:-:S05]  /*0220*/  VIADD R2, R2, UR5 ;  /* 0x0000000502027c36 */ /* 0x000fca0008000000 */
[----:B0-----:R-:W-:-:S13]  /*0230*/  ISETP.GE.AND P0, PT, R2, UR6, PT ;  /* 0x0000000602007c0c */ /* 0x001fda000bf06270 */
[----:B------:R-:W-:Y:S05]  /*0240*/  @!P0 BRA `(.L_x_110) ;  /* 0xfffffffc00bc8947 */ /* 0x000fea000383ffff */
[----:B------:R-:W-:Y:S05]  /*0250*/  EXIT ;  /* 0x000000000000794d */ /* 0x000fea0003800000 */
.L_x_106:
[----:B------:R-:W0:Y:S01]  /*0260*/  LDC R3, c[0x0][0x390] ;  /* 0x0000e400ff037b82 */ /* 0x000e220000000800 */
[----:B------:R-:W-:Y:S02]  /*0270*/  ULOP3.LUT UR6, UR10, 0x7, URZ, 0xc0, !UPT ;  /* 0x000000070a067892 */ /* 0x000fe4000f8ec0ff */
[----:B------:R-:W-:Y:S02]  /*0280*/  UIADD3 UR7, UPT, UPT, UR10, -0x1, URZ ;  /* 0xffffffff0a077890 */ /* 0x000fe4000fffe0ff */
[----:B------:R-:W-:Y:S02]  /*0290*/  UIADD3 UR6, UPT, UPT, UR6, -0x1, URZ ;  /* 0xffffffff06067890 */ /* 0x000fe4000fffe0ff */
[----:B------:R-:W-:Y:S02]  /*02a0*/  UISETP.GE.U32.AND UP0, UPT, UR7, 0x7, UPT ;  /* 0x000000070700788c */ /* 0x000fe4000bf06070 */
[----:B------:R-:W-:Y:S01]  /*02b0*/  UISETP.GE.U32.AND UP1, UPT, UR6, 0x3, UPT ;  /* 0x000000030600788c */ /* 0x000fe2000bf26070 */
[----:B0-----:R-:W-:-:S10]  /*02c0*/  IMAD R3, R3, UR10, RZ ;  /* 0x0000000a03037c24 */ /* 0x001fd4000f8e02ff */
.L_x_120:
[----:B0-----:R-:W0:Y:S01]  /*02d0*/  LDC R7, c[0x0][0x390] ;  /* 0x0000e400ff077b82 */ /* 0x001e220000000800 */
[----:B------:R-:W-:Y:S01]  /*02e0*/  BSSY.RECONVERGENT B0, `(.L_x_111) ;  /* 0x0000105000007945 */ /* 0x000fe20003800200 */
[----:B0-----:R-:W-:-:S13]  /*02f0*/  ISETP.GE.AND P0, PT, R0, R7, PT ;  /* 0x000000070000720c */ /* 0x001fda0003f06270 */
[----:B------:R-:W-:Y:S05]  /*0300*/  @P0 BRA `(.L_x_112) ;  /* 0x0000001000080947 */ /* 0x000fea0003800000 */
[----:B------:R-:W0:Y:S01]  /*0310*/  LDC R4, c[0x0][0x398] ;  /* 0x0000e600ff047b82 */ /* 0x000e220000000800 */
[----:B------:R-:W-:Y:S02]  /*0320*/  IMAD.MOV.U32 R5, RZ, RZ, R0 ;  /* 0x000000ffff057224 */ /* 0x000fe400078e0000 */
[----:B0-----:R-:W-:-:S04]  /*0330*/  IMAD R6, R4, R4, RZ ;  /* 0x0000000404067224 */ /* 0x001fc800078e02ff */
[----:B------:R-:W-:-:S04]  /*0340*/  IMAD R7, R6, R7, RZ ;  /* 0x0000000706077224 */ /* 0x000fc800078e02ff */
[----:B------:R-:W-:-:S07]  /*0350*/  IMAD R6, R7, R2, RZ ;  /* 0x0000000207067224 */ /* 0x000fce00078e02ff */
.L_x_119:
[----:B0-----:R-:W0:Y:S01]  /*0360*/  LDCU UR6, c[0x0][0x398] ;  /* 0x00007300ff0677ac */ /* 0x001e220008000800 */
[----:B------:R-:W1:Y:S01]  /*0370*/  LDC R20, c[0x0][0x390] ;  /* 0x0000e400ff147b82 */ /* 0x000e620000000800 */
[----:B------:R-:W-:Y:S01]  /*0380*/  IMAD.MOV.U32 R13, RZ, RZ, RZ ;  /* 0x000000ffff0d7224 */ /* 0x000fe200078e00ff */
[----:B------:R-:W-:Y:S01]  /*0390*/  CS2R R36, SRZ ;  /* 0x0000000000247805 */ /* 0x000fe2000001ff00 */
[----:B------:R-:W-:Y:S02]  /*03a0*/  IMAD.MOV.U32 R15, RZ, RZ, RZ ;  /* 0x000000ffff0f7224 */ /* 0x000fe400078e00ff */
[----:B0-----:R-:W-:-:S04]  /*03b0*/  IMAD R7, R2, UR6, RZ ;  /* 0x0000000602077c24 */ /* 0x001fc8000f8e02ff */
[C---:B------:R-:W-:Y:S01]  /*03c0*/  VIADD R8, R7.reuse, 0x2 ;  /* 0x0000000207087836 */ /* 0x040fe20000000000 */
[C---:B------:R-:W-:Y:S01]  /*03d0*/  IADD3 R18, PT, PT, R7.reuse, 0x7, RZ ;  /* 0x0000000707127810 */ /* 0x040fe20007ffe0ff */
[C---:B------:R-:W-:Y:S02]  /*03e0*/  VIADD R10, R7.reuse, 0x3 ;  /* 0x00000003070a7836 */ /* 0x040fe40000000000 */
[C---:B------:R-:W-:Y:S02]  /*03f0*/  VIADD R12, R7.reuse, 0x4 ;  /* 0x00000004070c7836 */ /* 0x040fe40000000000 */
[C---:B------:R-:W-:Y:S02]  /*0400*/  VIADD R14, R7.reuse, 0x5 ;  /* 0x00000005070e7836 */ /* 0x040fe40000000000 */
[C---:B------:R-:W-:Y:S02]  /*0410*/  VIADD R16, R7.reuse, 0x6 ;  /* 0x0000000607107836 */ /* 0x040fe40000000000 */
[----:B-1----:R-:W-:-:S02]  /*0420*/  IMAD R24, R7, R20, R20 ;  /* 0x0000001407187224 */ /* 0x002fc400078e0214 */
[-CC-:B------:R-:W-:Y:S02]  /*0430*/  IMAD R7, R8, R20.reuse, R5.reuse ;  /* 0x0000001408077224 */ /* 0x180fe400078e0205 */
[-CC-:B------:R-:W-:Y:S02]  /*0440*/  IMAD R8, R10, R20.reuse, R5.reuse ;  /* 0x000000140a087224 */ /* 0x180fe400078e0205 */
[-CC-:B------:R-:W-:Y:S02]  /*0450*/  IMAD R9, R12, R20.reuse, R5.reuse ;  /* 0x000000140c097224 */ /* 0x180fe400078e0205 */
[-CC-:B------:R-:W-:Y:S02]  /*0460*/  IMAD R10, R14, R20.reuse, R5.reuse ;  /* 0x000000140e0a7224 */ /* 0x180fe400078e0205 */
[-CC-:B------:R-:W-:Y:S02]  /*0470*/  IMAD R11, R16, R20.reuse, R5.reuse ;  /* 0x00000014100b7224 */ /* 0x180fe400078e0205 */
[----:B------:R-:W-:-:S02]  /*0480*/  IMAD R12, R18, R20, R5 ;  /* 0x00000014120c7224 */ /* 0x000fc400078e0205 */
[----:B------:R-:W-:-:S07]  /*0490*/  IMAD.IADD R24, R24, 0x1, R5 ;  /* 0x0000000118187824 */ /* 0x000fce00078e0205 */
.L_x_118:
[----:B------:R-:W-:Y:S01]  /*04a0*/  IMAD.MOV.U32 R26, RZ, RZ, RZ ;  /* 0x000000ffff1a7224 */ /* 0x000fe200078e00ff */
[----:B------:R-:W-:Y:S06]  /*04b0*/  BRA.U !UP0, `(.L_x_113) ;  /* 0x00000005083c7547 */ /* 0x000fec000b800000 */
[----:B------:R-:W0:Y:S01]  /*04c0*/  LDCU UR6, c[0x0][0x398] ;  /* 0x00007300ff0677ac */ /* 0x000e220008000800 */
[----:B------:R-:W-:Y:S01]  /*04d0*/  LOP3.LUT R31, R4, 0x7ffffff8, RZ, 0xc0, !PT ;  /* 0x7ffffff8041f7812 */ /* 0x000fe200078ec0ff */
[----:B------:R-:W-:-:S04]  /*04e0*/  IMAD R14, R3, R2, R5 ;  /* 0x00000002030e7224 */ /* 0x000fc800078e0205 */
[----:B------:R-:W-:Y:S02]  /*04f0*/  IMAD.MOV R31, RZ, RZ, -R31 ;  /* 0x000000ffff1f7224 */ /* 0x000fe400078e0a1f */
[--C-:B0-----:R-:W-:Y:S02]  /*0500*/  IMAD R14, R14, UR6, R13.reuse ;  /* 0x000000060e0e7c24 */ /* 0x101fe4000f8e020d */
[--C-:B------:R-:W-:Y:S02]  /*0510*/  IMAD R17, R24, UR6, R13.reuse ;  /* 0x0000000618117c24 */ /* 0x100fe4000f8e020d */
[--C-:B------:R-:W-:Y:S02]  /*0520*/  IMAD R25, R7, UR6, R13.reuse ;  /* 0x0000000607197c24 */ /* 0x100fe4000f8e020d */
[--C-:B------:R-:W-:Y:S02]  /*0530*/  IMAD R26, R8, UR6, R13.reuse ;  /* 0x00000006081a7c24 */ /* 0x100fe4000f8e020d */
[----:B------:R-:W-:-:S02]  /*0540*/  IMAD R27, R9, UR6, R13 ;  /* 0x00000006091b7c24 */ /* 0x000fc4000f8e020d */
[--C-:B------:R-:W-:Y:S02]  /*0550*/  IMAD R28, R10, UR6, R13.reuse ;  /* 0x000000060a1c7c24 */ /* 0x100fe4000f8e020d */
[--C-:B------:R-:W-:Y:S02]  /*0560*/  IMAD R29, R11, UR6, R13.reuse ;  /* 0x000000060b1d7c24 */ /* 0x100fe4000f8e020d */
[----:B------:R-:W-:-:S07]  /*0570*/  IMAD R30, R12, UR6, R13 ;  /* 0x000000060c1e7c24 */ /* 0x000fce000f8e020d */
.L_x_114:
[----:B------:R-:W0:Y:S02]  /*0580*/  LDC.64 R18, c[0x0][0x380] ;  /* 0x0000e000ff127b82 */ /* 0x000e240000000a00 */
[----:B0-----:R-:W-:-:S04]  /*0590*/  IMAD.WIDE R32, R14, 0x4, R18 ;  /* 0x000000040e207825 */ /* 0x001fc800078e0212 */
[--C-:B------:R-:W-:Y:S02]  /*05a0*/  IMAD.WIDE R22, R17, 0x4, R18.reuse ;  /* 0x0000000411167825 */ /* 0x100fe400078e0212 */
[----:B------:R-:W2:Y:S04]  /*05b0*/  LDG.E R32, desc[UR8][R32.64] ;  /* 0x0000000820207981 */ /* 0x000ea8000c1e1900 */
[----:B------:R-:W3:Y:S01]  /*05c0*/  LDG.E R23, desc[UR8][R22.64] ;  /* 0x0000000816177981 */ /* 0x000ee2000c1e1900 */
[----:B------:R-:W-:Y:S01]  /*05d0*/  IMAD.WIDE R34, R25, 0x4, R18 ;  /* 0x0000000419227825 */ /* 0x000fe200078e0212 */
[----:B--2---:R-:W-:Y:S02]  /*05e0*/  PRMT R16, R32, 0x7770, RZ ;  /* 0x0000777020107816 */ /* 0x004fe400000000ff */
[----:B---3--:R-:W-:-:S04]  /*05f0*/  PRMT R20, R23, 0x7770, RZ ;  /* 0x0000777017147816 */ /* 0x008fc800000000ff */
[----:B------:R-:W-:Y:S01]  /*0600*/  IADD3 R22, PT, PT, R20, R15, R16 ;  /* 0x0000000f14167210 */ /* 0x000fe20007ffe010 */
[----:B------:R-:W-:Y:S01]  /*0610*/  IMAD.WIDE R20, R26, 0x4, R18 ;  /* 0x000000041a147825 */ /* 0x000fe200078e0212 */
[----:B------:R-:W-:Y:S02]  /*0620*/  PRMT R16, R32, 0x7771, RZ ;  /* 0x0000777120107816 */ /* 0x000fe400000000ff */
[----:B------:R-:W-:-:S04]  /*0630*/  PRMT R15, R23, 0x7771, RZ ;  /* 0x00007771170f7816 */ /* 0x000fc800000000ff */
[----:B------:R-:W-:Y:S02]  /*0640*/  IADD3 R37, PT, PT, R15, R37, R16 ;  /* 0x000000250f257210 */ /* 0x000fe40007ffe010 */
[----:B------:R-:W2:Y:S04]  /*0650*/  LDG.E R16, desc[UR8][R34.64] ;  /* 0x0000000822107981 */ /* 0x000ea8000c1e1900 */
[----:B------:R0:W3:Y:S01]  /*0660*/  LDG.E R15, desc[UR8][R20.64] ;  /* 0x00000008140f7981 */ /* 0x0000e2000c1e1900 */
[----:B------:R-:W-:Y:S02]  /*0670*/  PRMT R33, R32, 0x7772, RZ ;  /* 0x0000777220217816 */ /* 0x000fe400000000ff */
[----:B------:R-:W-:-:S04]  /*0680*/  PRMT R23, R23, 0x7772, RZ ;  /* 0x0000777217177816 */ /* 0x000fc800000000ff */
[----:B------:R-:W-:Y:S01]  /*0690*/  IADD3 R33, PT, PT, R23, R36, R33 ;  /* 0x0000002417217210 */ /* 0x000fe20007ffe021 */
[----:B0-----:R-:W-:-:S06]  /*06a0*/  IMAD.WIDE R20, R29, 0x4, R18 ;  /* 0x000000041d147825 */ /* 0x001fcc00078e0212 */
[----:B------:R-:W4:Y:S01]  /*06b0*/  LDG.E R20, desc[UR8][R20.64] ;  /* 0x0000000814147981 */ /* 0x000f22000c1e1900 */
[----:B--2---:R-:W-:Y:S02]  /*06c0*/  PRMT R23, R16, 0x7770, RZ ;  /* 0x0000777010177816 */ /* 0x004fe400000000ff */
[----:B---3--:R-:W-:-:S04]  /*06d0*/  PRMT R32, R15, 0x7770, RZ ;  /* 0x000077700f207816 */ /* 0x008fc800000000ff */
[----:B------:R-:W-:Y:S02]  /*06e0*/  IADD3 R32, PT, PT, R32, R22, R23 ;  /* 0x0000001620207210 */ /* 0x000fe40007ffe017 */
[----:B------:R-:W-:Y:S02]  /*06f0*/  PRMT R22, R16, 0x7771, RZ ;  /* 0x0000777110167816 */ /* 0x000fe400000000ff */
[----:B------:R-:W-:-:S04]  /*0700*/  PRMT R23, R15, 0x7771, RZ ;  /* 0x000077710f177816 */ /* 0x000fc800000000ff */
[----:B------:R-:W-:Y:S01]  /*0710*/  IADD3 R34, PT, PT, R23, R37, R22 ;  /* 0x0000002517227210 */ /* 0x000fe20007ffe016 */
[----:B------:R-:W-:-:S04]  /*0720*/  IMAD.WIDE R36, R27, 0x4, R18 ;  /* 0x000000041b247825 */ /* 0x000fc800078e0212 */
[--C-:B------:R-:W-:Y:S02]  /*0730*/  IMAD.WIDE R22, R28, 0x4, R18.reuse ;  /* 0x000000041c167825 */ /* 0x100fe400078e0212 */
[----:B------:R4:W2:Y:S04]  /*0740*/  LDG.E R36, desc[UR8][R36.64] ;  /* 0x0000000824247981 */ /* 0x0008a8000c1e1900 */
[----:B------:R-:W3:Y:S01]  /*0750*/  LDG.E R22, desc[UR8][R22.64] ;  /* 0x0000000816167981 */ /* 0x000ee2000c1e1900 */
[----:B------:R-:W-:-:S06]  /*0760*/  IMAD.WIDE R18, R30, 0x4, R18 ;  /* 0x000000041e127825 */ /* 0x000fcc00078e0212 */
[----:B------:R0:W5:Y:S01]  /*0770*/  LDG.E R18, desc[UR8][R18.64] ;  /* 0x0000000812127981 */ /* 0x000162000c1e1900 */
[----:B------:R-:W-:Y:S02]  /*0780*/  PRMT R16, R16, 0x7772, RZ ;  /* 0x0000777210107816 */ /* 0x000fe400000000ff */
[----:B------:R-:W-:Y:S01]  /*0790*/  PRMT R15, R15, 0x7772, RZ ;  /* 0x000077720f0f7816 */ /* 0x000fe200000000ff */
[----:B------:R-:W-:-:S03]  /*07a0*/  VIADD R31, R31, 0x8 ;  /* 0x000000081f1f7836 */ /* 0x000fc60000000000 */
[----:B------:R-:W-:Y:S02]  /*07b0*/  IADD3 R33, PT, PT, R15, R33, R16 ;  /* 0x000000210f217210 */ /* 0x000fe40007ffe010 */
[----:B------:R-:W-:Y:S02]  /*07c0*/  ISETP.NE.AND P0, PT, R31, RZ, PT ;  /* 0x000000ff1f00720c */ /* 0x000fe40003f05270 */
[C---:B----4-:R-:W-:Y:S02]  /*07d0*/  PRMT R37, R20.reuse, 0x7771, RZ ;  /* 0x0000777114257816 */ /* 0x050fe400000000ff */
[----:B0-----:R-:W-:Y:S01]  /*07e0*/  PRMT R19, R20, 0x7772, RZ ;  /* 0x0000777214137816 */ /* 0x001fe200000000ff */
[C---:B------:R-:W-:Y:S01]  /*07f0*/  IMAD R14, R3.reuse, 0x8, R14 ;  /* 0x00000008030e7824 */ /* 0x040fe200078e020e */
[C---:B------:R-:W-:Y:S01]  /*0800*/  LEA R17, R3.reuse, R17, 0x3 ;  /* 0x0000001103117211 */ /* 0x040fe200078e18ff */
[C---:B------:R-:W-:Y:S02]  /*0810*/  IMAD R25, R3.reuse, 0x8, R25 ;  /* 0x0000000803197824 */ /* 0x040fe400078e0219 */
[----:B------:R-:W-:-:S02]  /*0820*/  IMAD R26, R3, 0x8, R26 ;  /* 0x00000008031a7824 */ /* 0x000fc400078e021a */
[C---:B------:R-:W-:Y:S02]  /*0830*/  IMAD R27, R3.reuse, 0x8, R27 ;  /* 0x00000008031b7824 */ /* 0x040fe400078e021b */
[C---:B------:R-:W-:Y:S02]  /*0840*/  IMAD R28, R3.reuse, 0x8, R28 ;  /* 0x00000008031c7824 */ /* 0x040fe400078e021c */
[C---:B------:R-:W-:Y:S02]  /*0850*/  IMAD R29, R3.reuse, 0x8, R29 ;  /* 0x00000008031d7824 */ /* 0x040fe400078e021d */
[----:B------:R-:W-:Y:S01]  /*0860*/  IMAD R30, R3, 0x8, R30 ;  /* 0x00000008031e7824 */ /* 0x000fe200078e021e */
[----:B--2---:R-:W-:Y:S02]  /*0870*/  PRMT R15, R36, 0x7770, RZ ;  /* 0x00007770240f7816 */ /* 0x004fe400000000ff */
[----:B---3--:R-:W-:-:S04]  /*0880*/  PRMT R16, R22, 0x7770, RZ ;  /* 0x0000777016107816 */ /* 0x008fc800000000ff */
[----:B------:R-:W-:Y:S02]  /*0890*/  IADD3 R32, PT, PT, R16, R32, R15 ;  /* 0x0000002010207210 */ /* 0x000fe40007ffe00f */
[----:B------:R-:W-:Y:S02]  /*08a0*/  PRMT R15, R36, 0x7771, RZ ;  /* 0x00007771240f7816 */ /* 0x000fe400000000ff */
[----:B------:R-:W-:-:S04]  /*08b0*/  PRMT R16, R22, 0x7771, RZ ;  /* 0x0000777116107816 */ /* 0x000fc800000000ff */
[----:B------:R-:W-:Y:S02]  /*08c0*/  IADD3 R34, PT, PT, R16, R34, R15 ;  /* 0x0000002210227210 */ /* 0x000fe40007ffe00f */
[----:B------:R-:W-:Y:S02]  /*08d0*/  PRMT R15, R20, 0x7770, RZ ;  /* 0x00007770140f7816 */ /* 0x000fe400000000ff */
[----:B-----5:R-:W-:Y:S02]  /*08e0*/  PRMT R16, R18, 0x7770, RZ ;  /* 0x0000777012107816 */ /* 0x020fe400000000ff */
[----:B------:R-:W-:Y:S02]  /*08f0*/  PRMT R36, R36, 0x7772, RZ ;  /* 0x0000777224247816 */ /* 0x000fe400000000ff */
[----:B------:R-:W-:Y:S02]  /*0900*/  PRMT R22, R22, 0x7772, RZ ;  /* 0x0000777216167816 */ /* 0x000fe400000000ff */
[----:B------:R-:W-:-:S02]  /*0910*/  IADD3 R15, PT, PT, R16, R32, R15 ;  /* 0x00000020100f7210 */ /* 0x000fc40007ffe00f */
[----:B------:R-:W-:Y:S02]  /*0920*/  PRMT R16, R18, 0x7771, RZ ;  /* 0x0000777112107816 */ /* 0x000fe400000000ff */
[----:B------:R-:W-:Y:S02]  /*0930*/  IADD3 R36, PT, PT, R22, R33, R36 ;  /* 0x0000002116247210 */ /* 0x000fe40007ffe024 */
[----:B------:R-:W-:Y:S02]  /*0940*/  PRMT R18, R18, 0x7772, RZ ;  /* 0x0000777212127816 */ /* 0x000fe400000000ff */
[----:B------:R-:W-:Y:S02]  /*0950*/  IADD3 R37, PT, PT, R16, R34, R37 ;  /* 0x0000002210257210 */ /* 0x000fe40007ffe025 */
[----:B------:R-:W-:Y:S01]  /*0960*/  IADD3 R36, PT, PT, R18, R36, R19 ;  /* 0x0000002412247210 */ /* 0x000fe20007ffe013 */
[----:B------:R-:W-:Y:S06]  /*0970*/  @P0 BRA `(.L_x_114) ;  /* 0xfffffffc00000947 */ /* 0x000fec000383ffff */
[----:B------:R-:W0:Y:S02]  /*0980*/  LDCU UR6, c[0x0][0x398] ;  /* 0x00007300ff0677ac */ /* 0x000e240008000800 */
[----:B0-----:R-:W-:-:S06]  /*0990*/  ULOP3.LUT UR6, UR6, 0x7ffffff8, URZ, 0xc0, !UPT ;  /* 0x7ffffff806067892 */ /* 0x001fcc000f8ec0ff */
[----:B------:R-:W-:-:S07]  /*09a0*/  IMAD.U32 R26, RZ, RZ, UR6 ;  /* 0x00000006ff1a7e24 */ /* 0x000fce000f8e00ff */
.L_x_113:
[----:B------:R-:W0:Y:S02]  /*09b0*/  LDC R14, c[0x0][0x398] ;  /* 0x0000e600ff0e7b82 */ /* 0x000e240000000800 */
[----:B0-----:R-:W-:-:S04]  /*09c0*/  LOP3.LUT R16, R14, 0x7, RZ, 0xc0, !PT ;  /* 0x000000070e107812 */ /* 0x001fc800078ec0ff */
[----:B------:R-:W-:-:S13]  /*09d0*/  ISETP.NE.AND P0, PT, R16, RZ, PT ;  /* 0x000000ff1000720c */ /* 0x000fda0003f05270 */
[----:B------:R-:W-:Y:S05]  /*09e0*/  @!P0 BRA `(.L_x_115) ;  /* 0x00000004004c8947 */ /* 0x000fea0003800000 */
[----:B------:R-:W-:Y:S05]  /*09f0*/  BRA.U !UP1, `(.L_x_116) ;  /* 0x00000001099c7547 */ /* 0x000fea000b800000 */
[----:B------:R-:W0:Y:S01]  /*0a00*/  LDCU UR6, c[0x0][0x390] ;  /* 0x00007200ff0677ac */ /* 0x000e220008000800 */
[----:B------:R-:W1:Y:S01]  /*0a10*/  LDC.64 R16, c[0x0][0x380] ;  /* 0x0000e000ff107b82 */ /* 0x000e620000000a00 */
[----:B------:R-:W-:Y:S01]  /*0a20*/  IADD3 R27, PT, PT, R6, R13, RZ ;  /* 0x0000000d061b7210 */ /* 0x000fe20007ffe0ff */
[----:B------:R-:W2:Y:S01]  /*0a30*/  LDCU UR7, c[0x0][0x398] ;  /* 0x00007300ff0777ac */ /* 0x000ea20008000800 */
[----:B0-----:R-:W-:-:S04]  /*0a40*/  IMAD R18, R26, UR6, R5 ;  /* 0x000000061a127c24 */ /* 0x001fc8000f8e0205 */
[C---:B------:R-:W-:Y:S02]  /*0a50*/  VIADD R19, R18.reuse, UR6 ;  /* 0x0000000612137c36 */ /* 0x040fe40008000000 */
[--C-:B--2---:R-:W-:Y:S02]  /*0a60*/  IMAD R21, R18, UR7, R27.reuse ;  /* 0x0000000712157c24 */ /* 0x104fe4000f8e021b */
[C---:B------:R-:W-:Y:S02]  /*0a70*/  VIADD R22, R19.reuse, UR6 ;  /* 0x0000000613167c36 */ /* 0x040fe40008000000 */
[----:B------:R-:W-:Y:S02]  /*0a80*/  IMAD R23, R19, UR7, R27 ;  /* 0x0000000713177c24 */ /* 0x000fe4000f8e021b */
[----:B------:R-:W-:Y:S02]  /*0a90*/  VIADD R25, R22, UR6 ;  /* 0x0000000616197c36 */ /* 0x000fe40008000000 */
[----:B-1----:R-:W-:-:S04]  /*0aa0*/  IMAD.WIDE R20, R21, 0x4, R16 ;  /* 0x0000000415147825 */ /* 0x002fc800078e0210 */
[----:B------:R-:W-:Y:S02]  /*0ab0*/  IMAD.WIDE R18, R23, 0x4, R16 ;  /* 0x0000000417127825 */ /* 0x000fe400078e0210 */
[----:B------:R-:W2:Y:S02]  /*0ac0*/  LDG.E R20, desc[UR8][R20.64] ;  /* 0x0000000814147981 */ /* 0x000ea4000c1e1900 */
[--C-:B------:R-:W-:Y:S02]  /*0ad0*/  IMAD R23, R22, UR7, R27.reuse ;  /* 0x0000000716177c24 */ /* 0x100fe4000f8e021b */
[----:B------:R-:W-:Y:S01]  /*0ae0*/  IMAD R25, R25, UR7, R27 ;  /* 0x0000000719197c24 */ /* 0x000fe2000f8e021b */
[----:B------:R-:W3:Y:S01]  /*0af0*/  LDG.E R18, desc[UR8][R18.64] ;  /* 0x0000000812127981 */ /* 0x000ee2000c1e1900 */
[----:B------:R-:W-:-:S04]  /*0b00*/  IMAD.WIDE R22, R23, 0x4, R16 ;  /* 0x0000000417167825 */ /* 0x000fc800078e0210 */
[----:B------:R-:W-:Y:S02]  /*0b10*/  IMAD.WIDE R16, R25, 0x4, R16 ;  /* 0x0000000419107825 */ /* 0x000fe400078e0210 */
[----:B------:R-:W4:Y:S04]  /*0b20*/  LDG.E R22, desc[UR8][R22.64] ;  /* 0x0000000816167981 */ /* 0x000f28000c1e1900 */
[----:B------:R-:W5:Y:S01]  /*0b30*/  LDG.E R27, desc[UR8][R16.64] ;  /* 0x00000008101b7981 */ /* 0x000f62000c1e1900 */
[----:B------:R-:W-:Y:S01]  /*0b40*/  VIADD R26, R26, 0x4 ;  /* 0x000000041a1a7836 */ /* 0x000fe20000000000 */
[C---:B--2---:R-:W-:Y:S02]  /*0b50*/  PRMT R28, R20.reuse, 0x7770, RZ ;  /* 0x00007770141c7816 */ /* 0x044fe400000000ff */
[----:B------:R-:W-:-:S02]  /*0b60*/  PRMT R30, R20, 0x7771, RZ ;  /* 0x00007771141e7816 */ /* 0x000fc400000000ff */
[----:B------:R-:W-:Y:S02]  /*0b70*/  PRMT R25, R20, 0x7772, RZ ;  /* 0x0000777214197816 */ /* 0x000fe400000000ff */
[C---:B---3--:R-:W-:Y:S02]  /*0b80*/  PRMT R21, R18.reuse, 0x7771, RZ ;  /* 0x0000777112157816 */ /* 0x048fe400000000ff */
[C---:B------:R-:W-:Y:S02]  /*0b90*/  PRMT R20, R18.reuse, 0x7770, RZ ;  /* 0x0000777012147816 */ /* 0x040fe400000000ff */
[----:B------:R-:W-:Y:S02]  /*0ba0*/  PRMT R18, R18, 0x7772, RZ ;  /* 0x0000777212127816 */ /* 0x000fe400000000ff */
[----:B------:R-:W-:Y:S02]  /*0bb0*/  IADD3 R21, PT, PT, R21, R37, R30 ;  /* 0x0000002515157210 */ /* 0x000fe40007ffe01e */
[----:B------:R-:W-:-:S02]  /*0bc0*/  IADD3 R15, PT, PT, R20, R15, R28 ;  /* 0x0000000f140f7210 */ /* 0x000fc40007ffe01c */
[C---:B-----5:R-:W-:Y:S02]  /*0bd0*/  PRMT R19, R27.reuse, 0x7770, RZ ;  /* 0x000077701b137816 */ /* 0x060fe400000000ff */
[----:B------:R-:W-:Y:S02]  /*0be0*/  PRMT R37, R27, 0x7771, RZ ;  /* 0x000077711b257816 */ /* 0x000fe400000000ff */
[----:B------:R-:W-:Y:S02]  /*0bf0*/  IADD3 R18, PT, PT, R18, R36, R25 ;  /* 0x0000002412127210 */ /* 0x000fe40007ffe019 */
[C---:B----4-:R-:W-:Y:S02]  /*0c00*/  PRMT R20, R22.reuse, 0x7770, RZ ;  /* 0x0000777016147816 */ /* 0x050fe400000000ff */
[C---:B------:R-:W-:Y:S02]  /*0c10*/  PRMT R16, R22.reuse, 0x7771, RZ ;  /* 0x0000777116107816 */ /* 0x040fe400000000ff */
[----:B------:R-:W-:-:S02]  /*0c20*/  PRMT R17, R22, 0x7772, RZ ;  /* 0x0000777216117816 */ /* 0x000fc400000000ff */
[----:B------:R-:W-:Y:S02]  /*0c30*/  PRMT R27, R27, 0x7772, RZ ;  /* 0x000077721b1b7816 */ /* 0x000fe400000000ff */
[----:B------:R-:W-:Y:S02]  /*0c40*/  IADD3 R15, PT, PT, R19, R15, R20 ;  /* 0x0000000f130f7210 */ /* 0x000fe40007ffe014 */
[----:B------:R-:W-:Y:S02]  /*0c50*/  IADD3 R37, PT, PT, R37, R21, R16 ;  /* 0x0000001525257210 */ /* 0x000fe40007ffe010 */
[----:B------:R-:W-:-:S07]  /*0c60*/  IADD3 R36, PT, PT, R27, R18, R17 ;  /* 0x000000121b247210 */ /* 0x000fce0007ffe011 */
.L_x_116:
[----:B------:R-:W-:-:S04]  /*0c70*/  LOP3.LUT R16, R14, 0x3, RZ, 0xc0, !PT ;  /* 0x000000030e107812 */ /* 0x000fc800078ec0ff */
[----:B------:R-:W-:-:S13]  /*0c80*/  ISETP.NE.AND P0, PT, R16, RZ, PT ;  /* 0x000000ff1000720c */ /* 0x000fda0003f05270 */
[----:B------:R-:W-:Y:S05]  /*0c90*/  @!P0 BRA `(.L_x_115) ;  /* 0x0000000000a08947 */ /* 0x000fea0003800000 */
[----:B------:R-:W0:Y:S01]  /*0ca0*/  LDCU UR10, c[0x0][0x398] ;  /* 0x00007300ff0a77ac */ /* 0x000e220008000800 */
[----:B------:R-:W-:Y:S01]  /*0cb0*/  ISETP.NE.AND P0, PT, R16, 0x1, PT ;  /* 0x000000011000780c */ /* 0x000fe20003f05270 */
[----:B0-----:R-:W-:-:S12]  /*0cc0*/  ULOP3.LUT UP2, URZ, UR10, 0x1, URZ, 0xc0, !UPT ;  /* 0x000000010aff7892 */ /* 0x001fd8000f84c0ff */
[----:B------:R-:W-:Y:S05]  /*0cd0*/  @!P0 BRA `(.L_x_117) ;  /* 0x0000000000588947 */ /* 0x000fea0003800000 */
[----:B------:R-:W0:Y:S01]  /*0ce0*/  LDCU UR6, c[0x0][0x390] ;  /* 0x00007200ff0677ac */ /* 0x000e220008000800 */
[----:B------:R-:W1:Y:S01]  /*0cf0*/  LDC.64 R16, c[0x0][0x380] ;  /* 0x0000e000ff107b82 */ /* 0x000e620000000a00 */
[----:B------:R-:W-:Y:S01]  /*0d00*/  IMAD.IADD R21, R6, 0x1, R13 ;  /* 0x0000000106157824 */ /* 0x000fe200078e020d */
[----:B------:R-:W2:Y:S01]  /*0d10*/  LDCU UR7, c[0x0][0x398] ;  /* 0x00007300ff0777ac */ /* 0x000ea20008000800 */
[----:B0-----:R-:W-:-:S04]  /*0d20*/  IMAD R18, R26, UR6, R5 ;  /* 0x000000061a127c24 */ /* 0x001fc8000f8e0205 */
[C---:B------:R-:W-:Y:S02]  /*0d30*/  VIADD R20, R18.reuse, UR6 ;  /* 0x0000000612147c36 */ /* 0x040fe40008000000 */
[--C-:B--2---:R-:W-:Y:S02]  /*0d40*/  IMAD R19, R18, UR7, R21.reuse ;  /* 0x0000000712137c24 */ /* 0x104fe4000f8e0215 */
[----:B------:R-:W-:Y:S02]  /*0d50*/  IMAD R21, R20, UR7, R21 ;  /* 0x0000000714157c24 */ /* 0x000fe4000f8e0215 */
[----:B-1----:R-:W-:-:S04]  /*0d60*/  IMAD.WIDE R18, R19, 0x4, R16 ;  /* 0x0000000413127825 */ /* 0x002fc800078e0210 */
[----:B------:R-:W-:Y:S02]  /*0d70*/  IMAD.WIDE R16, R21, 0x4, R16 ;  /* 0x0000000415107825 */ /* 0x000fe400078e0210 */
[----:B------:R-:W2:Y:S04]  /*0d80*/  LDG.E R18, desc[UR8][R18.64] ;  /* 0x0000000812127981 */ /* 0x000ea8000c1e1900 */
[----:B------:R-:W3:Y:S01]  /*0d90*/  LDG.E R16, desc[UR8][R16.64] ;  /* 0x0000000810107981 */ /* 0x000ee2000c1e1900 */
        /* <DEDUP_REMOVED lines=9> */
[----:B------:R-:W-:-:S07]  /*0e30*/  IADD3 R36, PT, PT, R27, R36, R21 ;  /* 0x000000241b247210 */ /* 0x000fce0007ffe015 */
.L_x_117:
[----:B------:R-:W-:Y:S05]  /*0e40*/  BRA.U !UP2, `(.L_x_115) ;  /* 0x000000010a347547 */ /* 0x000fea000b800000 */
[----:B------:R-:W0:Y:S01]  /*0e50*/  LDCU UR6, c[0x0][0x390] ;  /* 0x00007200ff0677ac */ /* 0x000e220008000800 */
[----:B------:R-:W1:Y:S01]  /*0e60*/  LDC.64 R16, c[0x0][0x380] ;  /* 0x0000e000ff107b82 */ /* 0x000e620000000a00 */
[----:B------:R-:W-:Y:S01]  /*0e70*/  IADD3 R19, PT, PT, R6, R13, RZ ;  /* 0x0000000d06137210 */ /* 0x000fe20007ffe0ff */
[----:B0-----:R-:W-:-:S04]  /*0e80*/  IMAD R26, R26, UR6, R5 ;  /* 0x000000061a1a7c24 */ /* 0x001fc8000f8e0205 */
[----:B------:R-:W-:-:S04]  /*0e90*/  IMAD R19, R26, UR10, R19 ;  /* 0x0000000a1a137c24 */ /* 0x000fc8000f8e0213 */
[----:B-1----:R-:W-:-:S06]  /*0ea0*/  IMAD.WIDE R16, R19, 0x4, R16 ;  /* 0x0000000413107825 */ /* 0x002fcc00078e0210 */
[----:B------:R-:W2:Y:S02]  /*0eb0*/  LDG.E R16, desc[UR8][R16.64] ;  /* 0x0000000810107981 */ /* 0x000ea4000c1e1900 */
[C---:B--2---:R-:W-:Y:S02]  /*0ec0*/  PRMT R18, R16.reuse, 0x7770, RZ ;  /* 0x0000777010127816 */ /* 0x044fe400000000ff */
[C---:B------:R-:W-:Y:S02]  /*0ed0*/  PRMT R20, R16.reuse, 0x7771, RZ ;  /* 0x0000777110147816 */ /* 0x040fe400000000ff */
[----:B------:R-:W-:Y:S01]  /*0ee0*/  PRMT R19, R16, 0x7772, RZ ;  /* 0x0000777210137816 */ /* 0x000fe200000000ff */
[----:B------:R-:W-:Y:S02]  /*0ef0*/  IMAD.IADD R15, R15, 0x1, R18 ;  /* 0x000000010f0f7824 */ /* 0x000fe400078e0212 */
[----:B------:R-:W-:Y:S02]  /*0f00*/  IMAD.IADD R37, R37, 0x1, R20 ;  /* 0x0000000125257824 */ /* 0x000fe400078e0214 */
[----:B------:R-:W-:-:S07]  /*0f10*/  IMAD.IADD R36, R36, 0x1, R19 ;  /* 0x0000000124247824 */ /* 0x000fce00078e0213 */
.L_x_115:
[----:B------:R-:W0:Y:S01]  /*0f20*/  LDCU UR6, c[0x0][0x398] ;  /* 0x00007300ff0677ac */ /* 0x000e220008000800 */
[----:B------:R-:W-:-:S05]  /*0f30*/  VIADD R13, R13, 0x1 ;  /* 0x000000010d0d7836 */ /* 0x000fca0000000000 */
[----:B0-----:R-:W-:-:S13]  /*0f40*/  ISETP.NE.AND P0, PT, R13, UR6, PT ;  /* 0x000000060d007c0c */ /* 0x001fda000bf05270 */
[----:B------:R-:W-:Y:S05]  /*0f50*/  @P0 BRA `(.L_x_118) ;  /* 0xfffffff400500947 */ /* 0x000fea000383ffff */
[----:B------:R-:W-:Y:S01]  /*0f60*/  IMAD R14, R14, R14, RZ ;  /* 0x0000000e0e0e7224 */ /* 0x000fe200078e02ff */
[----:B------:R-:W-:Y:S01]  /*0f70*/  IABS R17, R37 ;  /* 0x0000002500117213 */ /* 0x000fe20000000000 */
[----:B------:R-:W0:Y:S01]  /*0f80*/  LDCU UR6, c[0x0][0x390] ;  /* 0x00007200ff0677ac */ /* 0x000e220008000800 */
[----:B------:R-:W-:Y:S02]  /*0f90*/  IABS R12, R15 ;  /* 0x0000000f000c7213 */ /* 0x000fe40000000000 */
[----:B------:R-:W-:Y:S02]  /*0fa0*/  IABS R13, R14 ;  /* 0x0000000e000d7213 */ /* 0x000fe40000000000 */
[----:B------:R-:W-:Y:S02]  /*0fb0*/  IABS R18, R36 ;  /* 0x0000002400127213 */ /* 0x000fe40000000000 */
[----:B------:R-:W1:Y:S01]  /*0fc0*/  I2F.RP R7, R13 ;  /* 0x0000000d00077306 */ /* 0x000e620000209400 */
[----:B------:R-:W-:-:S02]  /*0fd0*/  LOP3.LUT R15, R15, R14, RZ, 0x3c, !PT ;  /* 0x0000000e0f0f7212 */ /* 0x000fc400078e3cff */
[-C--:B------:R-:W-:Y:S02]  /*0fe0*/  LOP3.LUT R37, R37, R14.reuse, RZ, 0x3c, !PT ;  /* 0x0000000e25257212 */ /* 0x080fe400078e3cff */
[----:B------:R-:W-:Y:S02]  /*0ff0*/  LOP3.LUT R36, R36, R14, RZ, 0x3c, !PT ;  /* 0x0000000e24247212 */ /* 0x000fe400078e3cff */
[----:B------:R-:W-:Y:S01]  /*1000*/  ISETP.GE.AND P4, PT, R15, RZ, PT ;  /* 0x000000ff0f00720c */ /* 0x000fe20003f86270 */
[----:B-1----:R-:W1:Y:S02]  /*1010*/  MUFU.RCP R7, R7 ;  /* 0x0000000700077308 */ /* 0x002e640000001000 */
[----:B-1----:R-:W-:-:S06]  /*1020*/  VIADD R8, R7, 0xffffffe ;  /* 0x0ffffffe07087836 */ /* 0x002fcc0000000000 */
[----:B------:R1:W2:Y:S02]  /*1030*/  F2I.FTZ.U32.TRUNC.NTZ R9, R8 ;  /* 0x0000000800097305 */ /* 0x0002a4000021f000 */
[----:B-1----:R-:W-:Y:S02]  /*1040*/  IMAD.MOV.U32 R8, RZ, RZ, RZ ;  /* 0x000000ffff087224 */ /* 0x002fe400078e00ff */
[----:B--2---:R-:W-:-:S04]  /*1050*/  IMAD.MOV R10, RZ, RZ, -R9 ;  /* 0x000000ffff0a7224 */ /* 0x004fc800078e0a09 */
[----:B------:R-:W-:Y:S01]  /*1060*/  IMAD R11, R10, R13, RZ ;  /* 0x0000000d0a0b7224 */ /* 0x000fe200078e02ff */
[----:B------:R-:W-:-:S03]  /*1070*/  IABS R10, R14 ;  /* 0x0000000e000a7213 */ /* 0x000fc60000000000 */
[----:B------:R-:W-:Y:S01]  /*1080*/  IMAD.HI.U32 R9, R9, R11, R8 ;  /* 0x0000000b09097227 */ /* 0x000fe200078e0008 */
[----:B------:R-:W-:-:S05]  /*1090*/  IADD3 R16, PT, PT, RZ, -R10, RZ ;  /* 0x8000000aff107210 */ /* 0x000fca0007ffe0ff */
[----:B------:R-:W-:-:S04]  /*10a0*/  IMAD.HI.U32 R10, R9, R17, RZ ;  /* 0x00000011090a7227 */ /* 0x000fc800078e00ff */
[----:B------:R-:W-:-:S04]  /*10b0*/  IMAD.HI.U32 R7, R9, R12, RZ ;  /* 0x0000000c09077227 */ /* 0x000fc800078e00ff */
[----:B------:R-:W-:-:S04]  /*10c0*/  IMAD.HI.U32 R11, R9, R18, RZ ;  /* 0x00000012090b7227 */ /* 0x000fc800078e00ff */
[-C--:B------:R-:W-:Y:S02]  /*10d0*/  IMAD R9, R10, R16.reuse, R17 ;  /* 0x000000100a097224 */ /* 0x080fe400078e0211 */
[-C--:B------:R-:W-:Y:S02]  /*10e0*/  IMAD R8, R7, R16.reuse, R12 ;  /* 0x0000001007087224 */ /* 0x080fe400078e020c */
[----:B------:R-:W-:Y:S01]  /*10f0*/  IMAD R12, R11, R16, R18 ;  /* 0x000000100b0c7224 */ /* 0x000fe200078e0212 */
[C---:B------:R-:W-:Y:S02]  /*1100*/  ISETP.GT.U32.AND P6, PT, R13.reuse, R9, PT ;  /* 0x000000090d00720c */ /* 0x040fe40003fc4070 */
[C---:B------:R-:W-:Y:S02]  /*1110*/  ISETP.GT.U32.AND P5, PT, R13.reuse, R8, PT ;  /* 0x000000080d00720c */ /* 0x040fe40003fa4070 */
[----:B------:R-:W-:-:S09]  /*1120*/  ISETP.GT.U32.AND P0, PT, R13, R12, PT ;  /* 0x0000000c0d00720c */ /* 0x000fd20003f04070 */
[--C-:B------:R-:W-:Y:S02]  /*1130*/  @!P6 IMAD.IADD R9, R9, 0x1, -R13.reuse ;  /* 0x000000010909e824 */ /* 0x100fe400078e0a0d */
[--C-:B------:R-:W-:Y:S02]  /*1140*/  @!P5 IMAD.IADD R8, R8, 0x1, -R13.reuse ;  /* 0x000000010808d824 */ /* 0x100fe400078e0a0d */
[----:B------:R-:W-:Y:S01]  /*1150*/  @!P0 IMAD.IADD R12, R12, 0x1, -R13 ;  /* 0x000000010c0c8824 */ /* 0x000fe200078e0a0d */
[-C--:B------:R-:W-:Y:S01]  /*1160*/  ISETP.GE.U32.AND P2, PT, R9, R13.reuse, PT ;  /* 0x0000000d0900720c */ /* 0x080fe20003f46070 */
[----:B------:R-:W-:Y:S01]  /*1170*/  @!P5 VIADD R7, R7, 0x1 ;  /* 0x000000010707d836 */ /* 0x000fe20000000000 */
[-C--:B------:R-:W-:Y:S01]  /*1180*/  ISETP.GE.U32.AND P1, PT, R8, R13.reuse, PT ;  /* 0x0000000d0800720c */ /* 0x080fe20003f26070 */
[----:B------:R-:W-:Y:S01]  /*1190*/  @!P6 VIADD R10, R10, 0x1 ;  /* 0x000000010a0ae836 */ /* 0x000fe20000000000 */
[----:B------:R-:W-:Y:S01]  /*11a0*/  ISETP.GE.U32.AND P3, PT, R12, R13, PT ;  /* 0x0000000d0c00720c */ /* 0x000fe20003f66070 */
[----:B------:R-:W1:Y:S01]  /*11b0*/  LDC.64 R8, c[0x0][0x388] ;  /* 0x0000e200ff087b82 */ /* 0x000e620000000a00 */
[----:B------:R-:W-:Y:S01]  /*11c0*/  ISETP.GE.AND P5, PT, R37, RZ, PT ;  /* 0x000000ff2500720c */ /* 0x000fe20003fa6270 */
[----:B------:R-:W-:Y:S01]  /*11d0*/  @!P0 VIADD R11, R11, 0x1 ;  /* 0x000000010b0b8836 */ /* 0x000fe20000000000 */
[----:B------:R-:W-:-:S02]  /*11e0*/  ISETP.GE.AND P6, PT, R36, RZ, PT ;  /* 0x000000ff2400720c */ /* 0x000fc40003fc6270 */
[----:B------:R-:W-:Y:S02]  /*11f0*/  ISETP.NE.AND P0, PT, R14, RZ, PT ;  /* 0x000000ff0e00720c */ /* 0x000fe40003f05270 */
[----:B------:R-:W-:Y:S02]  /*1200*/  LOP3.LUT R14, RZ, R14, RZ, 0x33, !PT ;  /* 0x0000000eff0e7212 */ /* 0x000fe400078e33ff */
[----:B------:R-:W-:Y:S01]  /*1210*/  @P2 IADD3 R10, PT, PT, R10, 0x1, RZ ;  /* 0x000000010a0a2810 */ /* 0x000fe20007ffe0ff */
[----:B------:R-:W-:Y:S02]  /*1220*/  @P1 VIADD R7, R7, 0x1 ;  /* 0x0000000107071836 */ /* 0x000fe40000000000 */
[----:B------:R-:W-:Y:S02]  /*1230*/  @P3 VIADD R11, R11, 0x1 ;  /* 0x000000010b0b3836 */ /* 0x000fe40000000000 */
[----:B------:R-:W-:Y:S02]  /*1240*/  @!P4 IMAD.MOV R7, RZ, RZ, -R7 ;  /* 0x000000ffff07c224 */ /* 0x000fe400078e0a07 */
[----:B------:R-:W-:-:S02]  /*1250*/  @!P5 IMAD.MOV R10, RZ, RZ, -R10 ;  /* 0x000000ffff0ad224 */ /* 0x000fc400078e0a0a */
[----:B------:R-:W-:Y:S01]  /*1260*/  @!P6 IMAD.MOV R11, RZ, RZ, -R11 ;  /* 0x000000ffff0be224 */ /* 0x000fe200078e0a0b */
[C---:B------:R-:W-:Y:S02]  /*1270*/  SEL R7, R14.reuse, R7, !P0 ;  /* 0x000000070e077207 */ /* 0x040fe40004000000 */
[C---:B------:R-:W-:Y:S02]  /*1280*/  SEL R10, R14.reuse, R10, !P0 ;  /* 0x0000000a0e0a7207 */ /* 0x040fe40004000000 */
[----:B------:R-:W-:Y:S02]  /*1290*/  SEL R11, R14, R11, !P0 ;  /* 0x0000000b0e0b7207 */ /* 0x000fe40004000000 */
[----:B------:R-:W-:Y:S01]  /*12a0*/  PRMT R10, R7, 0x3340, R10 ;  /* 0x00003340070a7816 */ /* 0x000fe2000000000a */
[----:B0-----:R-:W-:Y:S01]  /*12b0*/  IMAD R7, R2, UR6, R5 ;  /* 0x0000000602077c24 */ /* 0x001fe2000f8e0205 */
[----:B------:R-:W-:Y:S01]  /*12c0*/  PRMT R11, R11, 0x3340, RZ ;  /* 0x000033400b0b7816 */ /* 0x000fe200000000ff */
[----:B------:R-:W-:-:S02]  /*12d0*/  VIADD R5, R5, UR4 ;  /* 0x0000000405057c36 */ /* 0x000fc40008000000 */
[----:B-1----:R-:W-:Y:S01]  /*12e0*/  IMAD.WIDE R8, R7, 0x4, R8 ;  /* 0x0000000407087825 */ /* 0x002fe200078e0208 */
[----:B------:R-:W-:Y:S02]  /*12f0*/  PRMT R11, R10, 0x5410, R11 ;  /* 0x000054100a0b7816 */ /* 0x000fe4000000000b */
[----:B------:R-:W-:-:S03]  /*1300*/  ISETP.GE.AND P0, PT, R5, UR6, PT ;  /* 0x0000000605007c0c */ /* 0x000fc6000bf06270 */
[----:B------:R0:W-:Y:S10]  /*1310*/  STG.E desc[UR8][R8.64], R11 ;  /* 0x0000000b08007986 */ /* 0x0001f4000c101908 */
[----:B------:R-:W-:Y:S05]  /*1320*/  @!P0 BRA `(.L_x_119) ;  /* 0xfffffff0000c8947 */ /* 0x000fea000383ffff */
.L_x_112:
[----:B------:R-:W-:Y:S05]  /*1330*/  BSYNC.RECONVERGENT B0 ;  /* 0x0000000000007941 */ /* 0x000fea0003800200 */
.L_x_111:
[----:B------:R-:W1:Y:S01]  /*1340*/  LDCU UR6, c[0x0][0x394] ;  /* 0x00007280ff0677ac */ /* 0x000e620008000800 */
[----:B------:R-:W-:-:S05]  /*1350*/  VIADD R2, R2, UR5 ;  /* 0x0000000502027c36 */ /* 0x000fca0008000000 */
[----:B-1----:R-:W-:-:S13]  /*1360*/  ISETP.GE.AND P0, PT, R2, UR6, PT ;  /* 0x0000000602007c0c */ /* 0x002fda000bf06270 */
[----:B------:R-:W-:Y:S05]  /*1370*/  @!P0 BRA `(.L_x_120) ;  /* 0xffffffec00d48947 */ /* 0x000fea000383ffff */
[----:B------:R-:W-:Y:S05]  /*1380*/  EXIT ;  /* 0x000000000000794d */ /* 0x000fea0003800000 */
.L_x_121:
        /* <DEDUP_REMOVED lines=15> */
.L_x_128:


//--------------------- .nv.global.init           --------------------------
	.section	.nv.global.init,"aw",@progbits
	.align	8
.nv.global.init:
	.type		__cudart_i2opi_d,@object
	.size		__cudart_i2opi_d,(.L_0 - __cudart_i2opi_d)
__cudart_i2opi_d:
        /*0000*/ 	.byte	0x08, 0x5d, 0x8d, 0x1f, 0xb1, 0x5f, 0xfb, 0x6b, 0xea, 0x92, 0x52, 0x8a, 0xf7, 0x39, 0x07, 0x3d
        /* <DEDUP_REMOVED lines=8> */
.L_0:


//--------------------- .nv.shared.reserved.0     --------------------------
	.section	.nv.shared.reserved.0,"aw",@nobits
	.weak		__nv_reservedSMEM_offset_0_alias
	.size		__nv_reservedSMEM_offset_0_alias, 0, 64
	.other		__nv_reservedSMEM_offset_0_alias,@"STO_CUDA_RESERVED_SHARED STV_DEFAULT"
__nv_reservedSMEM_offset_0_alias:
	.zero		0
	.zero		64


//--------------------- .nv.constant0._Z10render_gpuiii6float3S_S_S_P6uchar4P7polygoni --------------------------
	.section	.nv.constant0._Z10render_gpuiii6float3S_S_S_P6uchar4P7polygoni,"a",@progbits
	.sectionflags	@""
	.align	4
.nv.constant0._Z10render_gpuiii6float3S_S_S_P6uchar4P7polygoni:
	.zero		980


//--------------------- .nv.constant0._Z8ssaa_gpuP6uchar4S0_iii --------------------------
	.section	.nv.constant0._Z8ssaa_gpuP6uchar4S0_iii,"a",@progbits
	.sectionflags	@""
	.align	4
.nv.constant0._Z8ssaa_gpuP6uchar4S0_iii:
	.zero		924


//--------------------- SYMBOLS --------------------------

	.type		.nv.reservedSmem.offset0,@object
	.size		.nv.reservedSmem.offset0,0x4
